// auto-generated by cutlass_sweep.fmha — config: {"arch": "sm_90", "direction": "fwd", "dtype": "bf16", "head_dim": 192, "mask": "residual", "schedule": "tma", "tile_kv": 64, "tile_q": 64}
#include "cutlass/cutlass.h"
#include "cute/tensor.hpp"
#include "cutlass/device_kernel.h"
#include "cutlass/kernel_hardware_info.h"
#include "88_hopper_fmha/collective/fmha_fusion.hpp"
#include "88_hopper_fmha/kernel/fmha_kernel_builder.hpp"

using namespace cute;
using Element = cutlass::bfloat16_t;
using TileShape = Shape<_64, _64, _192>;
using StrideQ = cute::tuple<int, _1, cute::tuple<int, int>>;
using StrideK = cute::tuple<int, _1, cute::tuple<int, int>>;
using StrideV = cute::tuple<int, cute::_1, cute::tuple<int, int>>;

using Kernel = typename cutlass::fmha::kernel::FmhaBuilder<
    Element, float, float,
    TileShape, StrideQ, StrideK, StrideV,
    cutlass::fmha::collective::ResidualFusion,
    cutlass::gemm::KernelTma
  >::Kernel;

auto* _anchor = &cutlass::device_kernel<Kernel>;


// ===== COMPILED SASS (sm_90a) =====

	.target	sm_90a

	.elftype	@"ET_EXEC"


//--------------------- .note.nv.tkinfo           --------------------------
	.section	.note.nv.tkinfo,"",@"SHT_NOTE"
	.sectionflags	@"SHF_NOTE_NV_TKINFO"
	.tkinfo
        /*0018*/ 	.word	0x00000002
        /*0030*/ 	.string	""
        /*0030*/ 	.string	"ptxas"
        /*0030*/ 	.string	"Cuda compilation tools, release 13.0, V13.0.88"
        /*0030*/ 	.string	"Build cuda_13.0.r13.0/compiler.36424714_0"
        /*0030*/ 	.string	"-arch sm_90a -m 64 "



//--------------------- .note.nv.cuinfo           --------------------------
	.section	.note.nv.cuinfo,"",@"SHT_NOTE"
	.sectionflags	@"SHF_NOTE_NV_CUINFO"
        /*0018*/ 	.short	0x0002
        /*001a*/ 	.short	0x005a
        /*001c*/ 	.short	0x0082
	.zero		2


//--------------------- .nv.info                  --------------------------
	.section	.nv.info,"",@"SHT_CUDA_INFO"
	.align	4


	//----- nvinfo : EIATTR_REGCOUNT
	.align		4
        /*0000*/ 	.byte	0x04, 0x2f
        /*0002*/ 	.short	(.L_16 - .L_15)
	.align		4
.L_15:
        /*0004*/ 	.word	index@(_ZN7cutlass13device_kernelINS_4fmha6kernel13FmhaKernelTmaINS1_10collective15FmhaMainloopTmaINS_10bfloat16_tEfN4cute5tupleIJNS7_1CILi64EEESA_NS9_ILi192EEEEEENS4_14ResidualFusionEJEEENS4_15FmhaFwdEpilogueIS6_fNS8_IJSA_SB_SA_EEEEEJEEEEEvNT_6ParamsE)
        /*0008*/ 	.word	0x000000af


	//----- nvinfo : EIATTR_FRAME_SIZE
	.align		4
.L_16:
        /*000c*/ 	.byte	0x04, 0x11
        /*000e*/ 	.short	(.L_18 - .L_17)
	.align		4
.L_17:
        /*0010*/ 	.word	index@($__internal_0_$__cuda_sm20_rcp_rn_f32_slowpath)
        /*0014*/ 	.word	0x00000000


	//----- nvinfo : EIATTR_FRAME_SIZE
	.align		4
.L_18:
        /*0018*/ 	.byte	0x04, 0x11
        /*001a*/ 	.short	(.L_20 - .L_19)
	.align		4
.L_19:
        /*001c*/ 	.word	index@(_ZN7cutlass13device_kernelINS_4fmha6kernel13FmhaKernelTmaINS1_10collective15FmhaMainloopTmaINS_10bfloat16_tEfN4cute5tupleIJNS7_1CILi64EEESA_NS9_ILi192EEEEEENS4_14ResidualFusionEJEEENS4_15FmhaFwdEpilogueIS6_fNS8_IJSA_SB_SA_EEEEEJEEEEEvNT_6ParamsE)
        /*0020*/ 	.word	0x00000000


	//----- nvinfo : EIATTR_MIN_STACK_SIZE
	.align		4
.L_20:
        /*0024*/ 	.byte	0x04, 0x12
        /*0026*/ 	.short	(.L_22 - .L_21)
	.align		4
.L_21:
        /*0028*/ 	.word	index@(_ZN7cutlass13device_kernelINS_4fmha6kernel13FmhaKernelTmaINS1_10collective15FmhaMainloopTmaINS_10bfloat16_tEfN4cute5tupleIJNS7_1CILi64EEESA_NS9_ILi192EEEEEENS4_14ResidualFusionEJEEENS4_15FmhaFwdEpilogueIS6_fNS8_IJSA_SB_SA_EEEEEJEEEEEvNT_6ParamsE)
        /*002c*/ 	.word	0x00000000
.L_22:


//--------------------- .nv.compat                --------------------------
	.section	.nv.compat,"",@"SHT_CUDA_COMPAT_INFO"
	.align	4
        /*0000*/ 	.byte	0x02, 0x09, 0x01, 0x00, 0x02, 0x02, 0x04, 0x00, 0x02, 0x05, 0x05, 0x00, 0x03, 0x07, 0x01, 0x01
        /*0010*/ 	.byte	0x02, 0x03, 0x01, 0x00, 0x02, 0x06, 0x01, 0x00, 0x04, 0x0b, 0x08, 0x00, 0x00, 0x00, 0x00, 0x00
        /*0020*/ 	.byte	0x00, 0x00, 0x00, 0x00


//--------------------- .nv.info._ZN7cutlass13device_kernelINS_4fmha6kernel13FmhaKernelTmaINS1_10collective15FmhaMainloopTmaINS_10bfloat16_tEfN4cute5tupleIJNS7_1CILi64EEESA_NS9_ILi192EEEEEENS4_14ResidualFusionEJEEENS4_15FmhaFwdEpilogueIS6_fNS8_IJSA_SB_SA_EEEEEJEEEEEvNT_6ParamsE --------------------------
	.section	.nv.info._ZN7cutlass13device_kernelINS_4fmha6kernel13FmhaKernelTmaINS1_10collective15FmhaMainloopTmaINS_10bfloat16_tEfN4cute5tupleIJNS7_1CILi64EEESA_NS9_ILi192EEEEEENS4_14ResidualFusionEJEEENS4_15FmhaFwdEpilogueIS6_fNS8_IJSA_SB_SA_EEEEEJEEEEEvNT_6ParamsE,"",@"SHT_CUDA_INFO"
	.sectionflags	@""
	.align	4


	//----- nvinfo : EIATTR_CUDA_API_VERSION
	.align		4
        /*0000*/ 	.byte	0x04, 0x37
        /*0002*/ 	.short	(.L_24 - .L_23)
.L_23:
        /*0004*/ 	.word	0x00000082


	//----- nvinfo : EIATTR_KPARAM_INFO
	.align		4
.L_24:
        /*0008*/ 	.byte	0x04, 0x17
        /*000a*/ 	.short	(.L_26 - .L_25)
.L_25:
        /*000c*/ 	.word	0x00000000
        /*0010*/ 	.short	0x0000
        /*0012*/ 	.short	0x0070
        /*0014*/ 	.byte	0x00, 0xf0, 0x01, 0x20


	//----- nvinfo : EIATTR_SPARSE_MMA_MASK
	.align		4
.L_26:
        /*0018*/ 	.byte	0x03, 0x50
        /*001a*/ 	.short	0x0000


	//----- nvinfo : EIATTR_MAXREG_COUNT
	.align		4
        /*001c*/ 	.byte	0x03, 0x1b
        /*001e*/ 	.short	0x00ff


	//----- nvinfo : EIATTR_NUM_BARRIERS
	.align		4
        /*0020*/ 	.byte	0x02, 0x4c
        /*0022*/ 	.byte	0x02
	.zero		1


	//----- nvinfo : EIATTR_EXTERNS
	.align		4
        /*0024*/ 	.byte	0x04, 0x0f
        /*0026*/ 	.short	(.L_28 - .L_27)


	//   ....[0]....
	.align		4
.L_27:
        /*0028*/ 	.word	index@(__assertfail)


	//----- nvinfo : EIATTR_MERCURY_ISA_VERSION
	.align		4
.L_28:
        /*002c*/ 	.byte	0x03, 0x5f
        /*002e*/ 	.short	0x0101


	//----- nvinfo : EIATTR_COOP_GROUP_MASK_REGIDS
	.align		4
        /*0030*/ 	.byte	0x04, 0x29
        /*0032*/ 	.short	(.L_30 - .L_29)


	//   ....[0]....
.L_29:
        /*0034*/ 	.word	0xffffffff


	//   ....[1]....
        /*0038*/ 	.word	0xffffffff


	//   ....[2]....
        /*003c*/ 	.word	0xffffffff


	//   ....[3]....
        /*0040*/ 	.word	0xffffffff


	//   ....[4]....
        /*0044*/ 	.word	0xffffffff


	//   ....[5]....
        /*0048*/ 	.word	0xffffffff


	//   ....[6]....
        /*004c*/ 	.word	0xffffffff


	//   ....[7]....
        /*0050*/ 	.word	0xffffffff


	//   ....[8]....
        /*0054*/ 	.word	0xffffffff


	//   ....[9]....
        /*0058*/ 	.word	0xffffffff


	//   ....[10]....
        /*005c*/ 	.word	0xffffffff


	//   ....[11]....
        /*0060*/ 	.word	0xffffffff


	//   ....[12]....
        /*0064*/ 	.word	0xffffffff


	//   ....[13]....
        /*0068*/ 	.word	0xffffffff


	//   ....[14]....
        /*006c*/ 	.word	0xffffffff


	//   ....[15]....
        /*0070*/ 	.word	0xffffffff


	//   ....[16]....
        /*0074*/ 	.word	0xffffffff


	//   ....[17]....
        /*0078*/ 	.word	0xffffffff


	//   ....[18]....
        /*007c*/ 	.word	0xffffffff


	//   ....[19]....
        /*0080*/ 	.word	0xffffffff


	//   ....[20]....
        /*0084*/ 	.word	0xffffffff


	//----- nvinfo : EIATTR_COOP_GROUP_INSTR_OFFSETS
	.align		4
.L_30:
        /*0088*/ 	.byte	0x04, 0x28
        /*008a*/ 	.short	(.L_32 - .L_31)


	//   ....[0]....
.L_31:
        /*008c*/ 	.word	0x00000050


	//   ....[1]....
        /*0090*/ 	.word	0x00000140


	//   ....[2]....
        /*0094*/ 	.word	0x00000270


	//   ....[3]....
        /*0098*/ 	.word	0x00000410


	//   ....[4]....
        /*009c*/ 	.word	0x000005b0


	//   ....[5]....
        /*00a0*/ 	.word	0x00002640


	//   ....[6]....
        /*00a4*/ 	.word	0x00002650


	//   ....[7]....
        /*00a8*/ 	.word	0x00002680


	//   ....[8]....
        /*00ac*/ 	.word	0x00002690


	//   ....[9]....
        /*00b0*/ 	.word	0x00004320


	//   ....[10]....
        /*00b4*/ 	.word	0x00004360


	//   ....[11]....
        /*00b8*/ 	.word	0x00004390


	//   ....[12]....
        /*00bc*/ 	.word	0x000043b0


	//   ....[13]....
        /*00c0*/ 	.word	0x00006e50


	//   ....[14]....
        /*00c4*/ 	.word	0x00006ea0


	//   ....[15]....
        /*00c8*/ 	.word	0x00006ee0


	//   ....[16]....
        /*00cc*/ 	.word	0x00006f00


	//   ....[17]....
        /*00d0*/ 	.word	0x00008a00


	//   ....[18]....
        /*00d4*/ 	.word	0x00008a30


	//   ....[19]....
        /*00d8*/ 	.word	0x00008a90


	//   ....[20]....
        /*00dc*/ 	.word	0x00008aa0


	//----- nvinfo : EIATTR_SYSCALL_OFFSETS
	.align		4
.L_32:
        /*00e0*/ 	.byte	0x04, 0x46
        /*00e2*/ 	.short	(.L_34 - .L_33)


	//   ....[0]....
.L_33:
        /*00e4*/ 	.word	0x000097f0


	//   ....[1]....
        /*00e8*/ 	.word	0x00009910


	//----- nvinfo : EIATTR_MBARRIER_INSTR_OFFSETS
	.align		4
.L_34:
        /*00ec*/ 	.byte	0x04, 0x39
        /*00ee*/ 	.short	(.L_36 - .L_35)


	//   ....[0]....
.L_35:
        /*00f0*/ 	.word	0x00000240
        /*00f4*/ 	.word	0x000000ff
        /*00f8*/ 	.word	0x0001e040
        /*00fc*/ 	.short	0x0100
        /*00fe*/ 	.byte	0x08
	.zero		1


	//   ....[1]....
        /*0100*/ 	.word	0x00000250
        /*0104*/ 	.word	0x000000ff
        /*0108*/ 	.word	0x0001e048
        /*010c*/ 	.short	0x0100
        /*010e*/ 	.byte	0x08
	.zero		1


	//   ....[2]....
        /*0110*/ 	.word	0x00000380
        /*0114*/ 	.word	0x000000ff
        /*0118*/ 	.word	0x0001e000
        /*011c*/ 	.short	0x0100
        /*011e*/ 	.byte	0x08
	.zero		1


	//   ....[3]....
        /*0120*/ 	.word	0x00000390
        /*0124*/ 	.word	0x000000ff
        /*0128*/ 	.word	0x0001e020
        /*012c*/ 	.short	0x0100
        /*012e*/ 	.byte	0x08
	.zero		1


	//   ....[4]....
        /*0130*/ 	.word	0x000003a0
        /*0134*/ 	.word	0x000000ff
        /*0138*/ 	.word	0x0001e008
        /*013c*/ 	.short	0x0100
        /*013e*/ 	.byte	0x08
	.zero		1


	//   ....[5]....
        /*0140*/ 	.word	0x000003b0
        /*0144*/ 	.word	0x000000ff
        /*0148*/ 	.word	0x0001e028
        /*014c*/ 	.short	0x0100
        /*014e*/ 	.byte	0x08
	.zero		1


	//   ....[6]....
        /*0150*/ 	.word	0x000003c0
        /*0154*/ 	.word	0x000000ff
        /*0158*/ 	.word	0x0001e010
        /*015c*/ 	.short	0x0100
        /*015e*/ 	.byte	0x08
	.zero		1


	//   ....[7]....
        /*0160*/ 	.word	0x000003d0
        /*0164*/ 	.word	0x000000ff
        /*0168*/ 	.word	0x0001e030
        /*016c*/ 	.short	0x0100
        /*016e*/ 	.byte	0x08
	.zero		1


	//   ....[8]....
        /*0170*/ 	.word	0x000003e0
        /*0174*/ 	.word	0x000000ff
        /*0178*/ 	.word	0x0001e018
        /*017c*/ 	.short	0x0100
        /*017e*/ 	.byte	0x08
	.zero		1


	//   ....[9]....
        /*0180*/ 	.word	0x000003f0
        /*0184*/ 	.word	0x000000ff
        /*0188*/ 	.word	0x0001e038
        /*018c*/ 	.short	0x0100
        /*018e*/ 	.byte	0x08
	.zero		1


	//   ....[10]....
        /*0190*/ 	.word	0x00000520
        /*0194*/ 	.word	0x000000ff
        /*0198*/ 	.word	0x0001e050
        /*019c*/ 	.short	0x0100
        /*019e*/ 	.byte	0x08
	.zero		1


	//   ....[11]....
        /*01a0*/ 	.word	0x00000530
        /*01a4*/ 	.word	0x000000ff
        /*01a8*/ 	.word	0x0001e070
        /*01ac*/ 	.short	0x0100
        /*01ae*/ 	.byte	0x08
	.zero		1


	//   ....[12]....
        /*01b0*/ 	.word	0x00000540
        /*01b4*/ 	.word	0x000000ff
        /*01b8*/ 	.word	0x0001e058
        /*01bc*/ 	.short	0x0100
        /*01be*/ 	.byte	0x08
	.zero		1


	//   ....[13]....
        /*01c0*/ 	.word	0x00000550
        /*01c4*/ 	.word	0x000000ff
        /*01c8*/ 	.word	0x0001e078
        /*01cc*/ 	.short	0x0100
        /*01ce*/ 	.byte	0x08
	.zero		1


	//   ....[14]....
        /*01d0*/ 	.word	0x00000560
        /*01d4*/ 	.word	0x000000ff
        /*01d8*/ 	.word	0x0001e060
        /*01dc*/ 	.short	0x0100
        /*01de*/ 	.byte	0x08
	.zero		1


	//   ....[15]....
        /*01e0*/ 	.word	0x00000570
        /*01e4*/ 	.word	0x000000ff
        /*01e8*/ 	.word	0x0001e080
        /*01ec*/ 	.short	0x0100
        /*01ee*/ 	.byte	0x08
	.zero		1


	//   ....[16]....
        /*01f0*/ 	.word	0x00000580
        /*01f4*/ 	.word	0x000000ff
        /*01f8*/ 	.word	0x0001e068
        /*01fc*/ 	.short	0x0100
        /*01fe*/ 	.byte	0x08
	.zero		1


	//   ....[17]....
        /*0200*/ 	.word	0x00000590
        /*0204*/ 	.word	0x000000ff
        /*0208*/ 	.word	0x0001e088
        /*020c*/ 	.short	0x0100
        /*020e*/ 	.byte	0x08
	.zero		1


	//   ....[18]....
        /*0210*/ 	.word	0x000006f0
        /*0214*/ 	.word	0x00000003
        /*0218*/ 	.word	0x0001e048
        /*021c*/ 	.short	0x010a
        /*021e*/ 	.byte	0x3f
	.zero		1


	//   ....[19]....
        /*0220*/ 	.word	0x00000a80
        /*0224*/ 	.word	0x00000002
        /*0228*/ 	.word	0x0001e020
        /*022c*/ 	.short	0x010a
        /*022e*/ 	.byte	0x3f
	.zero		1


	//   ....[20]....
        /*0230*/ 	.word	0x00000d10
        /*0234*/ 	.word	0x00000002
        /*0238*/ 	.word	0x0001e020
        /*023c*/ 	.short	0x010a
        /*023e*/ 	.byte	0x3f
	.zero		1


	//   ....[21]....
        /*0240*/ 	.word	0x00001010
        /*0244*/ 	.word	0x00000008
        /*0248*/ 	.word	0x0001e020
        /*024c*/ 	.short	0x010a
        /*024e*/ 	.byte	0x3f
	.zero		1


	//   ....[22]....
        /*0250*/ 	.word	0x00001300
        /*0254*/ 	.word	0x00000009
        /*0258*/ 	.word	0x0001e020
        /*025c*/ 	.short	0x010a
        /*025e*/ 	.byte	0x3f
	.zero		1


	//   ....[23]....
        /*0260*/ 	.word	0x00001610
        /*0264*/ 	.word	0x00000010
        /*0268*/ 	.word	0x0001e040
        /*026c*/ 	.short	0x010a
        /*026e*/ 	.byte	0x3f
	.zero		1


	//   ....[24]....
        /*0270*/ 	.word	0x00001630
        /*0274*/ 	.word	0x00000010
        /*0278*/ 	.word	0x0001e000
        /*027c*/ 	.short	0x010a
        /*027e*/ 	.byte	0x3f
	.zero		1


	//   ....[25]....
        /*0280*/ 	.word	0x00002920
        /*0284*/ 	.word	0x00000010
        /*0288*/ 	.word	0x0001e008
        /*028c*/ 	.short	0x010a
        /*028e*/ 	.byte	0x3f
	.zero		1


	//   ....[26]....
        /*0290*/ 	.word	0x00003710
        /*0294*/ 	.word	0x00000078
        /*0298*/ 	.word	0x00000000
        /*029c*/ 	.short	0x0101
        /*029e*/ 	.byte	0x3f
	.zero		1


	//   ....[27]....
        /*02a0*/ 	.word	0x000037d0
        /*02a4*/ 	.word	0x00000079
        /*02a8*/ 	.word	0x0001e000
        /*02ac*/ 	.short	0x010a
        /*02ae*/ 	.byte	0x3f
	.zero		1


	//   ....[28]....
        /*02b0*/ 	.word	0x00003e00
        /*02b4*/ 	.word	0x00000008
        /*02b8*/ 	.word	0x0001e020
        /*02bc*/ 	.short	0x010a
        /*02be*/ 	.byte	0x3f
	.zero		1


	//   ....[29]....
        /*02c0*/ 	.word	0x00004350
        /*02c4*/ 	.word	0x000000a2
        /*02c8*/ 	.word	0x00000000
        /*02cc*/ 	.short	0x0101
        /*02ce*/ 	.byte	0x3f
	.zero		1


	//   ....[30]....
        /*02d0*/ 	.word	0x00004370
        /*02d4*/ 	.word	0x000000a9
        /*02d8*/ 	.word	0x0001e000
        /*02dc*/ 	.short	0x010a
        /*02de*/ 	.byte	0x3f
	.zero		1


	//   ....[31]....
        /*02e0*/ 	.word	0x00005a20
        /*02e4*/ 	.word	0x00000078
        /*02e8*/ 	.word	0x00000000
        /*02ec*/ 	.short	0x0101
        /*02ee*/ 	.byte	0x3f
	.zero		1


	//   ....[32]....
        /*02f0*/ 	.word	0x00005ad0
        /*02f4*/ 	.word	0x00000078
        /*02f8*/ 	.word	0x0001e020
        /*02fc*/ 	.short	0x010a
        /*02fe*/ 	.byte	0x3f
	.zero		1


	//   ....[33]....
        /*0300*/ 	.word	0x00005e70
        /*0304*/ 	.word	0x00000079
        /*0308*/ 	.word	0x0001e000
        /*030c*/ 	.short	0x010a
        /*030e*/ 	.byte	0x3f
	.zero		1


	//   ....[34]....
        /*0310*/ 	.word	0x00006520
        /*0314*/ 	.word	0x00000008
        /*0318*/ 	.word	0x0001e020
        /*031c*/ 	.short	0x010a
        /*031e*/ 	.byte	0x3f
	.zero		1


	//   ....[35]....
        /*0320*/ 	.word	0x00006eb0
        /*0324*/ 	.word	0x0000007e
        /*0328*/ 	.word	0x00000000
        /*032c*/ 	.short	0x0101
        /*032e*/ 	.byte	0x3f
	.zero		1


	//   ....[36]....
        /*0330*/ 	.word	0x00006ec0
        /*0334*/ 	.word	0x000000ac
        /*0338*/ 	.word	0x0001e000
        /*033c*/ 	.short	0x010a
        /*033e*/ 	.byte	0x3f
	.zero		1


	//   ....[37]....
        /*0340*/ 	.word	0x000085a0
        /*0344*/ 	.word	0x00000004
        /*0348*/ 	.word	0x00000000
        /*034c*/ 	.short	0x0101
        /*034e*/ 	.byte	0x3f
	.zero		1


	//   ....[38]....
        /*0350*/ 	.word	0x00008620
        /*0354*/ 	.word	0x00000004
        /*0358*/ 	.word	0x0001e020
        /*035c*/ 	.short	0x010a
        /*035e*/ 	.byte	0x3f
	.zero		1


	//   ....[39]....
        /*0360*/ 	.word	0x0000ad60
        /*0364*/ 	.word	0x00000003
        /*0368*/ 	.word	0x0001e048
        /*036c*/ 	.short	0x010a
        /*036e*/ 	.byte	0x3f
	.zero		1


	//   ....[40]....
        /*0370*/ 	.word	0x0000adb0
        /*0374*/ 	.word	0x00000002
        /*0378*/ 	.word	0x0001e020
        /*037c*/ 	.short	0x010a
        /*037e*/ 	.byte	0x3f
	.zero		1


	//   ....[41]....
        /*0380*/ 	.word	0x0000ae00
        /*0384*/ 	.word	0x00000002
        /*0388*/ 	.word	0x0001e020
        /*038c*/ 	.short	0x010a
        /*038e*/ 	.byte	0x3f
	.zero		1


	//   ....[42]....
        /*0390*/ 	.word	0x0000ae50
        /*0394*/ 	.word	0x00000008
        /*0398*/ 	.word	0x0001e020
        /*039c*/ 	.short	0x010a
        /*039e*/ 	.byte	0x3f
	.zero		1


	//   ....[43]....
        /*03a0*/ 	.word	0x0000aea0
        /*03a4*/ 	.word	0x00000009
        /*03a8*/ 	.word	0x0001e020
        /*03ac*/ 	.short	0x010a
        /*03ae*/ 	.byte	0x3f
	.zero		1


	//   ....[44]....
        /*03b0*/ 	.word	0x0000aef0
        /*03b4*/ 	.word	0x00000010
        /*03b8*/ 	.word	0x0001e040
        /*03bc*/ 	.short	0x010a
        /*03be*/ 	.byte	0x3f
	.zero		1


	//   ....[45]....
        /*03c0*/ 	.word	0x0000af40
        /*03c4*/ 	.word	0x00000010
        /*03c8*/ 	.word	0x0001e000
        /*03cc*/ 	.short	0x010a
        /*03ce*/ 	.byte	0x3f
	.zero		1


	//   ....[46]....
        /*03d0*/ 	.word	0x0000af90
        /*03d4*/ 	.word	0x00000010
        /*03d8*/ 	.word	0x0001e008
        /*03dc*/ 	.short	0x010a
        /*03de*/ 	.byte	0x3f
	.zero		1


	//   ....[47]....
        /*03e0*/ 	.word	0x0000afe0
        /*03e4*/ 	.word	0x00000079
        /*03e8*/ 	.word	0x0001e000
        /*03ec*/ 	.short	0x010a
        /*03ee*/ 	.byte	0x3f
	.zero		1


	//   ....[48]....
        /*03f0*/ 	.word	0x0000b030
        /*03f4*/ 	.word	0x00000008
        /*03f8*/ 	.word	0x0001e020
        /*03fc*/ 	.short	0x010a
        /*03fe*/ 	.byte	0x3f
	.zero		1


	//   ....[49]....
        /*0400*/ 	.word	0x0000b080
        /*0404*/ 	.word	0x000000a9
        /*0408*/ 	.word	0x0001e000
        /*040c*/ 	.short	0x010a
        /*040e*/ 	.byte	0x3f
	.zero		1


	//   ....[50]....
        /*0410*/ 	.word	0x0000b0d0
        /*0414*/ 	.word	0x00000078
        /*0418*/ 	.word	0x0001e020
        /*041c*/ 	.short	0x010a
        /*041e*/ 	.byte	0x3f
	.zero		1


	//   ....[51]....
        /*0420*/ 	.word	0x0000b120
        /*0424*/ 	.word	0x00000079
        /*0428*/ 	.word	0x0001e000
        /*042c*/ 	.short	0x010a
        /*042e*/ 	.byte	0x3f
	.zero		1


	//   ....[52]....
        /*0430*/ 	.word	0x0000b170
        /*0434*/ 	.word	0x00000008
        /*0438*/ 	.word	0x0001e020
        /*043c*/ 	.short	0x010a
        /*043e*/ 	.byte	0x3f
	.zero		1


	//   ....[53]....
        /*0440*/ 	.word	0x0000b1c0
        /*0444*/ 	.word	0x000000ac
        /*0448*/ 	.word	0x0001e000
        /*044c*/ 	.short	0x010a
        /*044e*/ 	.byte	0x3f
	.zero		1


	//   ....[54]....
        /*0450*/ 	.word	0x0000b210
        /*0454*/ 	.word	0x00000004
        /*0458*/ 	.word	0x0001e020
        /*045c*/ 	.short	0x010a
        /*045e*/ 	.byte	0x3f
	.zero		1


	//----- nvinfo : EIATTR_NUM_MBARRIERS
	.align		4
.L_36:
        /*0460*/ 	.byte	0x03, 0x38
        /*0462*/ 	.short	0x0012


	//----- nvinfo : EIATTR_EXIT_INSTR_OFFSETS
	.align		4
        /*0464*/ 	.byte	0x04, 0x1c
        /*0466*/ 	.short	(.L_38 - .L_37)


	//   ....[0]....
.L_37:
        /*0468*/ 	.word	0x0000ad50


	//----- nvinfo : EIATTR_MAX_THREADS
	.align		4
.L_38:
        /*046c*/ 	.byte	0x04, 0x05
        /*046e*/ 	.short	(.L_40 - .L_39)
.L_39:
        /*0470*/ 	.word	0x00000080
        /*0474*/ 	.word	0x00000001
        /*0478*/ 	.word	0x00000001


	//----- nvinfo : EIATTR_CRS_STACK_SIZE
	.align		4
.L_40:
        /*047c*/ 	.byte	0x04, 0x1e
        /*047e*/ 	.short	(.L_42 - .L_41)
.L_41:
        /*0480*/ 	.word	0x00000000


	//----- nvinfo : EIATTR_CBANK_PARAM_SIZE
	.align		4
.L_42:
        /*0484*/ 	.byte	0x03, 0x19
        /*0486*/ 	.short	0x0870


	//----- nvinfo : EIATTR_PARAM_CBANK
	.align		4
        /*0488*/ 	.byte	0x04, 0x0a
        /*048a*/ 	.short	(.L_44 - .L_43)
	.align		4
.L_43:
        /*048c*/ 	.word	index@(.nv.constant0._ZN7cutlass13device_kernelINS_4fmha6kernel13FmhaKernelTmaINS1_10collective15FmhaMainloopTmaINS_10bfloat16_tEfN4cute5tupleIJNS7_1CILi64EEESA_NS9_ILi192EEEEEENS4_14ResidualFusionEJEEENS4_15FmhaFwdEpilogueIS6_fNS8_IJSA_SB_SA_EEEEEJEEEEEvNT_6ParamsE)
        /*0490*/ 	.short	0x0210
        /*0492*/ 	.short	0x0870


	//----- nvinfo : EIATTR_SW_WAR
	.align		4
.L_44:
        /*0494*/ 	.byte	0x04, 0x36
        /*0496*/ 	.short	(.L_46 - .L_45)
.L_45:
        /*0498*/ 	.word	0x00000008
.L_46:


//--------------------- .nv.callgraph             --------------------------
	.section	.nv.callgraph,"",@"SHT_CUDA_CALLGRAPH"
	.align	4
	.sectionentsize	8
	.align		4
        /*0000*/ 	.word	0x00000000
	.align		4
        /*0004*/ 	.word	0xffffffff
	.align		4
        /*0008*/ 	.word	index@(_ZN7cutlass13device_kernelINS_4fmha6kernel13FmhaKernelTmaINS1_10collective15FmhaMainloopTmaINS_10bfloat16_tEfN4cute5tupleIJNS7_1CILi64EEESA_NS9_ILi192EEEEEENS4_14ResidualFusionEJEEENS4_15FmhaFwdEpilogueIS6_fNS8_IJSA_SB_SA_EEEEEJEEEEEvNT_6ParamsE)
	.align		4
        /*000c*/ 	.word	index@(__assertfail)
	.align		4
        /*0010*/ 	.word	0x00000000
	.align		4
        /*0014*/ 	.word	0xfffffffe
	.align		4
        /*0018*/ 	.word	0x00000000
	.align		4
        /*001c*/ 	.word	0xfffffffd
	.align		4
        /*0020*/ 	.word	0x00000000
	.align		4
        /*0024*/ 	.word	0xfffffffc


//--------------------- .nv.constant4             --------------------------
	.section	.nv.constant4,"a",@progbits
	.align	8
	.align		8
.nv.constant4:
        /*0000*/ 	.dword	__assertfail
	.align		8
        /*0008*/ 	.dword	__unnamed_1
	.align		8
        /*0010*/ 	.dword	__unnamed_2
	.align		8
        /*0018*/ 	.dword	_ZN39_INTERNAL_2a0ddd57_4_k_cu_3198c785_28914cuda3std3__45__cpo5beginE
	.align		8
        /*0020*/ 	.dword	_ZN39_INTERNAL_2a0ddd57_4_k_cu_3198c785_28914cuda3std3__45__cpo3endE
	.align		8
        /*0028*/ 	.dword	_ZN39_INTERNAL_2a0ddd57_4_k_cu_3198c785_28914cuda3std3__45__cpo6cbeginE
	.align		8
        /*0030*/ 	.dword	_ZN39_INTERNAL_2a0ddd57_4_k_cu_3198c785_28914cuda3std3__45__cpo4cendE
	.align		8
        /*0038*/ 	.dword	_ZN39_INTERNAL_2a0ddd57_4_k_cu_3198c785_28914cuda3std3__441_GLOBAL__N__2a0ddd57_4_k_cu_3198c785_28916ignoreE
	.align		8
        /*0040*/ 	.dword	_ZN39_INTERNAL_2a0ddd57_4_k_cu_3198c785_28914cuda3std3__419piecewise_constructE
	.align		8
        /*0048*/ 	.dword	_ZN39_INTERNAL_2a0ddd57_4_k_cu_3198c785_28914cuda3std3__48in_placeE
	.align		8
        /*0050*/ 	.dword	_ZN39_INTERNAL_2a0ddd57_4_k_cu_3198c785_28914cuda3std6ranges3__45__cpo4swapE
	.align		8
        /*0058*/ 	.dword	_ZN39_INTERNAL_2a0ddd57_4_k_cu_3198c785_28914cuda3std6ranges3__45__cpo9iter_moveE
	.align		8
        /*0060*/ 	.dword	_ZN39_INTERNAL_2a0ddd57_4_k_cu_3198c785_28914cute7productE
	.align		8
        /*0068*/ 	.dword	_ZN39_INTERNAL_2a0ddd57_4_k_cu_3198c785_28914cute1_E
	.align		8
        /*0070*/ 	.dword	$str$23
	.align		8
        /*0078*/ 	.dword	$str$24


//--------------------- .text._ZN7cutlass13device_kernelINS_4fmha6kernel13FmhaKernelTmaINS1_10collective15FmhaMainloopTmaINS_10bfloat16_tEfN4cute5tupleIJNS7_1CILi64EEESA_NS9_ILi192EEEEEENS4_14ResidualFusionEJEEENS4_15FmhaFwdEpilogueIS6_fNS8_IJSA_SB_SA_EEEEEJEEEEEvNT_6ParamsE --------------------------
	.section	.text._ZN7cutlass13device_kernelINS_4fmha6kernel13FmhaKernelTmaINS1_10collective15FmhaMainloopTmaINS_10bfloat16_tEfN4cute5tupleIJNS7_1CILi64EEESA_NS9_ILi192EEEEEENS4_14ResidualFusionEJEEENS4_15FmhaFwdEpilogueIS6_fNS8_IJSA_SB_SA_EEEEEJEEEEEvNT_6ParamsE,"ax",@progbits
	.align	128
.text._ZN7cutlass13device_kernelINS_4fmha6kernel13FmhaKernelTmaINS1_10collective15FmhaMainloopTmaINS_10bfloat16_tEfN4cute5tupleIJNS7_1CILi64EEESA_NS9_ILi192EEEEEENS4_14ResidualFusionEJEEENS4_15FmhaFwdEpilogueIS6_fNS8_IJSA_SB_SA_EEEEEJEEEEEvNT_6ParamsE:
        .type           _ZN7cutlass13device_kernelINS_4fmha6kernel13FmhaKernelTmaINS1_10collective15FmhaMainloopTmaINS_10bfloat16_tEfN4cute5tupleIJNS7_1CILi64EEESA_NS9_ILi192EEEEEENS4_14ResidualFusionEJEEENS4_15FmhaFwdEpilogueIS6_fNS8_IJSA_SB_SA_EEEEEJEEEEEvNT_6ParamsE,@function
        .size           _ZN7cutlass13device_kernelINS_4fmha6kernel13FmhaKernelTmaINS1_10collective15FmhaMainloopTmaINS_10bfloat16_tEfN4cute5tupleIJNS7_1CILi64EEESA_NS9_ILi192EEEEEENS4_14ResidualFusionEJEEENS4_15FmhaFwdEpilogueIS6_fNS8_IJSA_SB_SA_EEEEEJEEEEEvNT_6ParamsE,(.L_x_101 - _ZN7cutlass13device_kernelINS_4fmha6kernel13FmhaKernelTmaINS1_10collective15FmhaMainloopTmaINS_10bfloat16_tEfN4cute5tupleIJNS7_1CILi64EEESA_NS9_ILi192EEEEEENS4_14ResidualFusionEJEEENS4_15FmhaFwdEpilogueIS6_fNS8_IJSA_SB_SA_EEEEEJEEEEEvNT_6ParamsE)
        .other          _ZN7cutlass13device_kernelINS_4fmha6kernel13FmhaKernelTmaINS1_10collective15FmhaMainloopTmaINS_10bfloat16_tEfN4cute5tupleIJNS7_1CILi64EEESA_NS9_ILi192EEEEEENS4_14ResidualFusionEJEEENS4_15FmhaFwdEpilogueIS6_fNS8_IJSA_SB_SA_EEEEEJEEEEEvNT_6ParamsE,@"STO_CUDA_ENTRY STV_DEFAULT"
_ZN7cutlass13device_kernelINS_4fmha6kernel13FmhaKernelTmaINS1_10collective15FmhaMainloopTmaINS_10bfloat16_tEfN4cute5tupleIJNS7_1CILi64EEESA_NS9_ILi192EEEEEENS4_14ResidualFusionEJEEENS4_15FmhaFwdEpilogueIS6_fNS8_IJSA_SB_SA_EEEEEJEEEEEvNT_6ParamsE:
[----:B------:R-:W1:Y:S01]  /*0000*/  LDC R1, c[0x0][0x28] ;  /* 0x00000a00ff017b82 */ /* 0x000e620000000800 */
[----:B------:R-:W2:Y:S01]  /*0010*/  S2R R17, SR_TID.X ;  /* 0x0000000000117919 */ /* 0x000ea20000002100 */
[----:B------:R-:W-:Y:S01]  /*0020*/  ELECT P0, URZ, PT ;  /* 0x00000000003f782f */ /* 0x000fe20003800000 */
[----:B------:R-:W-:Y:S01]  /*0030*/  BSSY B0, `(.L_x_0) ;  /* 0x0000010000007945 */ /* 0x000fe20003800000 */
[----:B--2---:R-:W-:-:S05]  /*0040*/  SHF.R.U32.HI R7, RZ, 0x5, R17 ;  /* 0x00000005ff077819 */ /* 0x004fca0000011611 */
[----:B------:R-:W2:Y:S02]  /*0050*/  SHFL.IDX PT, R0, R7, RZ, 0x1f ;  /* 0x00001fff07007589 */ /* 0x000ea400000e0000 */
[----:B--2---:R-:W-:-:S13]  /*0060*/  ISETP.NE.OR P0, PT, R0, RZ, !P0 ;  /* 0x000000ff0000720c */ /* 0x004fda0004705670 */
[----:B-1----:R-:W-:Y:S05]  /*0070*/  @P0 BRA `(.L_x_1) ;  /* 0x00000000002c0947 */ /* 0x002fea0003800000 */
[----:B------:R-:W-:Y:S02]  /*0080*/  ULDC.64 UR4, c[0x0][0x198] ;  /* 0x0000660000047ab9 */ /* 0x000fe40000000a00 */
[----:B------:R-:W-:Y:S02]  /*0090*/  UIADD3 UR6, UP0, UR4, 0xf0, URZ ;  /* 0x000000f004067890 */ /* 0x000fe4000ff1e03f */
[----:B------:R-:W-:Y:S02]  /*00a0*/  UIADD3 UR8, UP1, UR4, 0x1f0, URZ ;  /* 0x000001f004087890 */ /* 0x000fe4000ff3e03f */
[----:B------:R-:W-:Y:S02]  /*00b0*/  UIADD3 UR4, UP2, UR4, 0x2f0, URZ ;  /* 0x000002f004047890 */ /* 0x000fe4000ff5e03f */
[----:B------:R-:W-:Y:S02]  /*00c0*/  UIADD3.X UR7, URZ, UR5, URZ, UP0, !UPT ;  /* 0x000000053f077290 */ /* 0x000fe400087fe43f */
[----:B------:R-:W-:-:S02]  /*00d0*/  UIADD3.X UR9, URZ, UR5, URZ, UP1, !UPT ;  /* 0x000000053f097290 */ /* 0x000fc40008ffe43f */
[----:B------:R-:W-:-:S05]  /*00e0*/  UIADD3.X UR5, URZ, UR5, URZ, UP2, !UPT ;  /* 0x000000053f057290 */ /* 0x000fca00097fe43f */
[----:B------:R1:W-:Y:S02]  /*00f0*/  UTMACCTL.PF [UR6] ;  /* 0x00000000060079b9 */ /* 0x0003e40008040000 */
[----:B------:R1:W-:Y:S02]  /*0100*/  UTMACCTL.PF [UR8] ;  /* 0x00000000080079b9 */ /* 0x0003e40008040000 */
[----:B------:R1:W-:Y:S02]  /*0110*/  UTMACCTL.PF [UR4] ;  /* 0x00000000040079b9 */ /* 0x0003e40008040000 */
[----:B-1----:R-:W-:Y:S01]  /*0120*/  NOP ;  /* 0x0000000000007918 */ /* 0x002fe20000000000 */
.L_x_1:
[----:B------:R-:W-:Y:S05]  /*0130*/  BSYNC B0 ;  /* 0x0000000000007941 */ /* 0x000fea0003800000 */
.L_x_0:
[----:B------:R-:W1:Y:S02]  /*0140*/  SHFL.IDX PT, R0, R7, RZ, 0x1f ;  /* 0x00001fff07007589 */ /* 0x000e6400000e0000 */
[----:B-1----:R-:W-:-:S13]  /*0150*/  ISETP.NE.AND P0, PT, R0, RZ, PT ;  /* 0x000000ff0000720c */ /* 0x002fda0003f05270 */
[----:B------:R-:W-:Y:S05]  /*0160*/  @P0 BRA `(.L_x_2) ;  /* 0x0000000000400947 */ /* 0x000fea0003800000 */
[----:B------:R-:W1:Y:S01]  /*0170*/  S2UR UR8, SR_CgaCtaId ;  /* 0x00000000000879c3 */ /* 0x000e620000008800 */
[----:B------:R-:W-:Y:S01]  /*0180*/  UMOV UR4, 0x400 ;  /* 0x0000040000047882 */ /* 0x000fe20000000000 */
[----:B------:R-:W-:Y:S01]  /*0190*/  UMOV UR5, 0x1 ;  /* 0x0000000100057882 */ /* 0x000fe20000000000 */
[----:B------:R-:W-:Y:S01]  /*01a0*/  UMOV UR6, 0x80 ;  /* 0x0000008000067882 */ /* 0x000fe20000000000 */
[----:B------:R-:W-:Y:S01]  /*01b0*/  ELECT P0, URZ, PT ;  /* 0x00000000003f782f */ /* 0x000fe20003800000 */
[----:B------:R-:W-:-:S04]  /*01c0*/  UIADD3 UR6, -UR6, 0x100000, URZ ;  /* 0x0010000006067890 */ /* 0x000fc8000fffe13f */
[----:B------:R-:W-:Y:S02]  /*01d0*/  USHF.L.U32 UR7, UR6, 0xb, URZ ;  /* 0x0000000b06077899 */ /* 0x000fe4000800063f */
[----:B------:R-:W-:Y:S02]  /*01e0*/  USHF.L.U32 UR6, UR6, 0x1, URZ ;  /* 0x0000000106067899 */ /* 0x000fe4000800063f */
[----:B-1----:R-:W-:Y:S02]  /*01f0*/  ULEA UR8, UR8, UR4, 0x18 ;  /* 0x0000000408087291 */ /* 0x002fe4000f8ec03f */
[----:B------:R-:W-:-:S04]  /*0200*/  UIADD3 UR4, -UR5, 0x100000, URZ ;  /* 0x0010000005047890 */ /* 0x000fc8000fffe13f */
[----:B------:R-:W-:Y:S02]  /*0210*/  USHF.L.U32 UR5, UR4, 0xb, URZ ;  /* 0x0000000b04057899 */ /* 0x000fe4000800063f */
[----:B------:R-:W-:Y:S01]  /*0220*/  USHF.L.U32 UR4, UR4, 0x1, URZ ;  /* 0x0000000104047899 */ /* 0x000fe2000800063f */
[----:B------:R-:W1:Y:S11]  /*0230*/  FENCE.VIEW.ASYNC.S ;  /* 0x00000000000073c6 */ /* 0x000e760000000000 */
[----:B-1----:R1:W2:Y:S01]  /*0240*/  SYNCS.EXCH.64 URZ, [UR8+0x1e040], UR4 ;  /* 0x01e04004083f75b2 */ /* 0x0022a20008000100 */
[----:B------:R1:W3:Y:S01]  /*0250*/  SYNCS.EXCH.64 URZ, [UR8+0x1e048], UR6 ;  /* 0x01e04806083f75b2 */ /* 0x0002e20008000100 */
[----:B------:R-:W-:Y:S01]  /*0260*/  NOP ;  /* 0x0000000000007918 */ /* 0x000fe20000000000 */
.L_x_2:
[----:B------:R-:W4:Y:S01]  /*0270*/  SHFL.IDX PT, R0, R7, RZ, 0x1f ;  /* 0x00001fff07007589 */ /* 0x000f2200000e0000 */
[----:B------:R-:W-:Y:S01]  /*0280*/  NOP ;  /* 0x0000000000007918 */ /* 0x000fe20000000000 */
[----:B----4-:R-:W-:-:S13]  /*0290*/  ISETP.NE.AND P0, PT, R0, RZ, PT ;  /* 0x000000ff0000720c */ /* 0x010fda0003f05270 */
[----:B------:R-:W-:Y:S05]  /*02a0*/  @P0 BRA `(.L_x_3) ;  /* 0x0000000000580947 */ /* 0x000fea0003800000 */
[----:B-1----:R-:W1:Y:S01]  /*02b0*/  S2UR UR5, SR_CgaCtaId ;  /* 0x00000000000579c3 */ /* 0x002e620000008800 */
[----:B------:R-:W-:Y:S01]  /*02c0*/  UMOV UR4, 0x400 ;  /* 0x0000040000047882 */ /* 0x000fe20000000000 */
[----:B------:R-:W-:Y:S01]  /*02d0*/  UMOV UR6, 0x1 ;  /* 0x0000000100067882 */ /* 0x000fe20000000000 */
[----:B------:R-:W-:Y:S01]  /*02e0*/  UMOV UR7, 0x80 ;  /* 0x0000008000077882 */ /* 0x000fe20000000000 */
[----:B------:R-:W-:Y:S01]  /*02f0*/  ELECT P0, URZ, PT ;  /* 0x00000000003f782f */ /* 0x000fe20003800000 */
[----:B-1----:R-:W-:Y:S02]  /*0300*/  ULEA UR8, UR5, UR4, 0x18 ;  /* 0x0000000405087291 */ /* 0x002fe4000f8ec03f */
[----:B------:R-:W-:-:S04]  /*0310*/  UIADD3 UR4, -UR6, 0x100000, URZ ;  /* 0x0010000006047890 */ /* 0x000fc8000fffe13f */
[----:B------:R-:W-:Y:S02]  /*0320*/  USHF.L.U32 UR5, UR4, 0xb, URZ ;  /* 0x0000000b04057899 */ /* 0x000fe4000800063f */
[----:B------:R-:W-:Y:S02]  /*0330*/  USHF.L.U32 UR4, UR4, 0x1, URZ ;  /* 0x0000000104047899 */ /* 0x000fe4000800063f */
[----:B------:R-:W-:-:S04]  /*0340*/  UIADD3 UR6, -UR7, 0x100000, URZ ;  /* 0x0010000007067890 */ /* 0x000fc8000fffe13f */
[----:B------:R-:W-:Y:S02]  /*0350*/  USHF.L.U32 UR7, UR6, 0xb, URZ ;  /* 0x0000000b06077899 */ /* 0x000fe4000800063f */
[----:B------:R-:W-:Y:S01]  /*0360*/  USHF.L.U32 UR6, UR6, 0x1, URZ ;  /* 0x0000000106067899 */ /* 0x000fe2000800063f */
[----:B------:R-:W1:Y:S03]  /*0370*/  FENCE.VIEW.ASYNC.S ;  /* 0x00000000000073c6 */ /* 0x000e660000000000 */
[----:B-1----:R4:W1:Y:S08]  /*0380*/  SYNCS.EXCH.64 URZ, [UR8+0x1e000], UR4 ;  /* 0x01e00004083f75b2 */ /* 0x0028700008000100 */
[----:B------:R4:W1:Y:S01]  /*0390*/  SYNCS.EXCH.64 URZ, [UR8+0x1e020], UR6 ;  /* 0x01e02006083f75b2 */ /* 0x0008620008000100 */
[----:B------:R4:W1:Y:S01]  /*03a0*/  SYNCS.EXCH.64 URZ, [UR8+0x1e008], UR4 ;  /* 0x01e00804083f75b2 */ /* 0x0008620008000100 */
[----:B------:R4:W1:Y:S01]  /*03b0*/  SYNCS.EXCH.64 URZ, [UR8+0x1e028], UR6 ;  /* 0x01e02806083f75b2 */ /* 0x0008620008000100 */
[----:B------:R4:W1:Y:S01]  /*03c0*/  SYNCS.EXCH.64 URZ, [UR8+0x1e010], UR4 ;  /* 0x01e01004083f75b2 */ /* 0x0008620008000100 */
[----:B------:R4:W1:Y:S01]  /*03d0*/  SYNCS.EXCH.64 URZ, [UR8+0x1e030], UR6 ;  /* 0x01e03006083f75b2 */ /* 0x0008620008000100 */
[----:B------:R4:W1:Y:S01]  /*03e0*/  SYNCS.EXCH.64 URZ, [UR8+0x1e018], UR4 ;  /* 0x01e01804083f75b2 */ /* 0x0008620008000100 */
[----:B------:R4:W1:Y:S02]  /*03f0*/  SYNCS.EXCH.64 URZ, [UR8+0x1e038], UR6 ;  /* 0x01e03806083f75b2 */ /* 0x0008640008000100 */
[----:B----4-:R-:W-:Y:S01]  /*0400*/  NOP ;  /* 0x0000000000007918 */ /* 0x010fe20000000000 */
.L_x_3:
        /* <DEDUP_REMOVED lines=26> */
.L_x_4:
[----:B------:R-:W4:Y:S01]  /*05b0*/  SHFL.IDX PT, R7, R7, RZ, 0x1f ;  /* 0x00001fff07077589 */ /* 0x000f2200000e0000 */
[----:B------:R-:W-:Y:S02]  /*05c0*/  ELECT P0, URZ, PT ;  /* 0x00000000003f782f */ /* 0x000fe40003800000 */
[----:B------:R-:W-:Y:S01]  /*05d0*/  SHF.R.S32.HI R0, RZ, 0x1f, R17 ;  /* 0x0000001fff007819 */ /* 0x000fe20000011411 */
[----:B------:R-:W-:Y:S01]  /*05e0*/  NOP ;  /* 0x0000000000007918 */ /* 0x000fe20000000000 */
[----:B------:R-:W4:Y:S01]  /*05f0*/  S2UR UR36, SR_CTAID.Y ;  /* 0x00000000002479c3 */ /* 0x000f220000002600 */
[----:B------:R-:W-:Y:S01]  /*0600*/  BSSY B0, `(.L_x_5) ;  /* 0x0000031000007945 */ /* 0x000fe20003800000 */
[----:B------:R-:W-:Y:S02]  /*0610*/  LEA.HI R0, R0, R17, RZ, 0x7 ;  /* 0x0000001100007211 */ /* 0x000fe400078f38ff */
[----:B------:R-:W-:Y:S02]  /*0620*/  MOV R6, RZ ;  /* 0x000000ff00067202 */ /* 0x000fe40000000f00 */
[----:B------:R-:W-:-:S02]  /*0630*/  LOP3.LUT R0, R0, 0xffffff80, RZ, 0xc0, !PT ;  /* 0xffffff8000007812 */ /* 0x000fc400078ec0ff */
[----:B------:R-:W4:Y:S02]  /*0640*/  S2UR UR37, SR_CTAID.Z ;  /* 0x00000000002579c3 */ /* 0x000f240000002700 */
[----:B------:R-:W-:-:S06]  /*0650*/  IADD3 R5, R17, -R0, RZ ;  /* 0x8000000011057210 */ /* 0x000fcc0007ffe0ff */
[----:B-123--:R-:W-:Y:S01]  /*0660*/  BAR.SYNC.DEFER_BLOCKING 0x0 ;  /* 0x0000000000007b1d */ /* 0x00efe20000010000 */
[----:B----4-:R-:W-:-:S13]  /*0670*/  ISETP.EQ.AND P1, PT, R7, RZ, P0 ;  /* 0x000000ff0700720c */ /* 0x010fda0000722270 */
[----:B------:R-:W-:Y:S05]  /*0680*/  @!P1 BRA `(.L_x_6) ;  /* 0x0000000000a09947 */ /* 0x000fea0003800000 */
[----:B------:R-:W1:Y:S01]  /*0690*/  S2R R3, SR_CgaCtaId ;  /* 0x0000000000037919 */ /* 0x000e620000008800 */
[----:B------:R-:W-:Y:S02]  /*06a0*/  MOV R0, 0x400 ;  /* 0x0000040000007802 */ /* 0x000fe40000000f00 */
[----:B------:R-:W-:Y:S02]  /*06b0*/  MOV R2, 0x1 ;  /* 0x0000000100027802 */ /* 0x000fe40000000f00 */
[----:B------:R-:W-:Y:S02]  /*06c0*/  ISETP.NE.AND P3, PT, R5, RZ, PT ;  /* 0x000000ff0500720c */ /* 0x000fe40003f65270 */
[----:B-1----:R-:W-:Y:S02]  /*06d0*/  LEA R3, R3, R0, 0x18 ;  /* 0x0000000003037211 */ /* 0x002fe400078ec0ff */
[----:B------:R-:W-:-:S04]  /*06e0*/  SHF.L.U32 R0, R2, 0x1f, RZ ;  /* 0x0000001f02007819 */ /* 0x000fc800000006ff */
[----:B------:R-:W1:Y:S02]  /*06f0*/  SYNCS.PHASECHK.TRANS64.TRYWAIT P2, [R3+URZ+0x1e048], R0 ;  /* 0x01e04800030075a7 */ /* 0x000e64000804017f */
[----:B-1----:R-:W-:Y:S05]  /*0700*/  @!P2 BRA `(.L_x_7) ;  /* 0x000000a40094a947 */ /* 0x002fea0003800000 */
.L_x_80:
[----:B------:R-:W-:Y:S05]  /*0710*/  @P3 BRA `(.L_x_8) ;  /* 0x0000000000143947 */ /* 0x000fea0003800000 */
[----:B------:R-:W-:Y:S01]  /*0720*/  LOP3.LUT P2, RZ, R17, 0x1f, RZ, 0xc0, !PT ;  /* 0x0000001f11ff7812 */ /* 0x000fe2000784c0ff */
[----:B-1----:R-:W-:-:S04]  /*0730*/  IMAD.MOV.U32 R0, RZ, RZ, 0x6000 ;  /* 0x00006000ff007424 */ /* 0x002fc800078e00ff */
[----:B------:R2:W-:Y:S08]  /*0740*/  SYNCS.ARRIVE.TRANS64 RZ, [R3+URZ+0x1e040], R0 ;  /* 0x01e0400003ff79a7 */ /* 0x0005f0000800003f */
[----:B------:R-:W-:Y:S05]  /*0750*/  @!P2 BRA `(.L_x_8) ;  /* 0x000000000004a947 */ /* 0x000fea0003800000 */
[----:B------:R-:W-:Y:S01]  /*0760*/  BPT.TRAP 0x1 ;  /* 0x000000040000795c */ /* 0x000fe20000300000 */
.L_x_8:
[----:B------:R-:W3:Y:S01]  /*0770*/  S2UR UR11, SR_CTAID.X ;  /* 0x00000000000b79c3 */ /* 0x000ee20000002500 */
[----:B------:R-:W-:Y:S01]  /*0780*/  R2UR UR8, R3 ;  /* 0x00000000030872ca */ /* 0x000fe200000e0000 */
[----:B------:R-:W-:Y:S01]  /*0790*/  ULDC.64 UR4, c[0x0][0x198] ;  /* 0x0000660000047ab9 */ /* 0x000fe20000000a00 */
[----:B------:R-:W-:Y:S01]  /*07a0*/  UMOV UR6, 0x0 ;  /* 0x0000000000067882 */ /* 0x000fe20000000000 */
[----:B------:R-:W-:Y:S01]  /*07b0*/  UIADD3 UR4, UP0, UR4, 0xf0, URZ ;  /* 0x000000f004047890 */ /* 0x000fe2000ff1e03f */
[----:B------:R-:W-:Y:S01]  /*07c0*/  UMOV UR7, 0x10000000 ;  /* 0x1000000000077882 */ /* 0x000fe20000000000 */
[----:B------:R-:W-:Y:S02]  /*07d0*/  UMOV UR10, URZ ;  /* 0x0000003f000a7c82 */ /* 0x000fe40008000000 */
[----:B------:R-:W-:Y:S01]  /*07e0*/  UIADD3.X UR5, URZ, UR5, URZ, UP0, !UPT ;  /* 0x000000053f057290 */ /* 0x000fe200087fe43f */
[----:B------:R-:W-:Y:S01]  /*07f0*/  UMOV UR12, UR36 ;  /* 0x00000024000c7c82 */ /* 0x000fe20008000000 */
[----:B------:R-:W-:Y:S01]  /*0800*/  UMOV UR13, UR37 ;  /* 0x00000025000d7c82 */ /* 0x000fe20008000000 */
[----:B------:R-:W-:Y:S01]  /*0810*/  UMOV UR18, 0x40 ;  /* 0x0000004000127882 */ /* 0x000fe20000000000 */
[----:B------:R-:W-:-:S02]  /*0820*/  UMOV UR20, UR36 ;  /* 0x0000002400147c82 */ /* 0x000fc40008000000 */
[----:B------:R-:W-:Y:S02]  /*0830*/  UIADD3 UR9, UR8, 0x1e040, URZ ;  /* 0x0001e04008097890 */ /* 0x000fe4000fffe03f */
[----:B------:R-:W-:Y:S02]  /*0840*/  UIADD3 UR16, UR8, 0x2000, URZ ;  /* 0x0000200008107890 */ /* 0x000fe4000fffe03f */
[----:B------:R-:W-:Y:S01]  /*0850*/  UIADD3 UR32, UR8, 0x4000, URZ ;  /* 0x0000400008207890 */ /* 0x000fe2000fffe03f */
[----:B------:R-:W-:Y:S02]  /*0860*/  UMOV UR21, UR37 ;  /* 0x0000002500157c82 */ /* 0x000fe40008000000 */
[----:B------:R-:W-:Y:S01]  /*0870*/  UMOV UR17, UR9 ;  /* 0x0000000900117c82 */ /* 0x000fe20008000000 */
[----:B------:R-:W-:Y:S01]  /*0880*/  UMOV UR34, 0x80 ;  /* 0x0000008000227882 */ /* 0x000fe20000000000 */
[----:B------:R-:W-:Y:S01]  /*0890*/  UMOV UR33, UR9 ;  /* 0x0000000900217c82 */ /* 0x000fe20008000000 */
[----:B---3--:R-:W-:-:S07]  /*08a0*/  USHF.L.U32 UR11, UR11, 0x6, URZ ;  /* 0x000000060b0b7899 */ /* 0x008fce000800063f */
[----:B------:R-:W-:Y:S01]  /*08b0*/  UMOV UR19, UR11 ;  /* 0x0000000b00137c82 */ /* 0x000fe20008000000 */
[----:B------:R-:W-:Y:S01]  /*08c0*/  UMOV UR35, UR11 ;  /* 0x0000000b00237c82 */ /* 0x000fe20008000000 */
[----:B------:R3:W-:Y:S01]  /*08d0*/  UTMALDG.4D [UR8], [UR4], desc[UR6] ;  /* 0x00000608040075b4 */ /* 0x0007e20008019000 */
[----:B------:R3:W-:Y:S01]  /*08e0*/  UTMALDG.4D [UR16], [UR4], desc[UR6] ;  /* 0x00000610040075b4 */ /* 0x0007e20008019000 */
[----:B------:R3:W-:Y:S02]  /*08f0*/  UTMALDG.4D [UR32], [UR4], desc[UR6] ;  /* 0x00000620040075b4 */ /* 0x0007e40008019000 */
[----:B---3--:R-:W-:Y:S01]  /*0900*/  NOP ;  /* 0x0000000000007918 */ /* 0x008fe20000000000 */
.L_x_6:
[----:B------:R-:W-:Y:S05]  /*0910*/  BSYNC B0 ;  /* 0x0000000000007941 */ /* 0x000fea0003800000 */
.L_x_5:
[----:B------:R-:W3:Y:S01]  /*0920*/  LDC R10, c[0x0][0x28c] ;  /* 0x0000a300ff0a7b82 */ /* 0x000ee20000000800 */
[----:B------:R-:W-:Y:S01]  /*0930*/  BSSY B0, `(.L_x_9) ;  /* 0x00000c9000007945 */ /* 0x000fe20003800000 */
[----:B------:R-:W-:Y:S02]  /*0940*/  MOV R4, 0x1 ;  /* 0x0000000100047802 */ /* 0x000fe40000000f00 */
[----:B------:R-:W-:Y:S02]  /*0950*/  MOV R2, 0x1 ;  /* 0x0000000100027802 */ /* 0x000fe40000000f00 */
[----:B---3--:R-:W-:-:S04]  /*0960*/  IADD3 R124, R10, 0x3f, RZ ;  /* 0x0000003f0a7c7810 */ /* 0x008fc80007ffe0ff */
[----:B-12---:R-:W-:-:S04]  /*0970*/  SHF.R.S32.HI R3, RZ, 0x1f, R124 ;  /* 0x0000001fff037819 */ /* 0x006fc8000001147c */
[----:B------:R-:W-:Y:S01]  /*0980*/  LEA.HI R124, R3, R124, RZ, 0x6 ;  /* 0x0000007c037c7211 */ /* 0x000fe200078f30ff */
[----:B------:R-:W-:-:S03]  /*0990*/  IMAD.MOV.U32 R3, RZ, RZ, RZ ;  /* 0x000000ffff037224 */ /* 0x000fc600078e00ff */
[----:B------:R-:W-:-:S04]  /*09a0*/  SHF.R.S32.HI R0, RZ, 0x6, R124 ;  /* 0x00000006ff007819 */ /* 0x000fc8000001147c */
[----:B------:R-:W-:Y:S01]  /*09b0*/  SHF.L.U32 R0, R0, 0x1, RZ ;  /* 0x0000000100007819 */ /* 0x000fe200000006ff */
[----:B------:R-:W-:Y:S06]  /*09c0*/  @!P1 BRA `(.L_x_10) ;  /* 0x0000000800fc9947 */ /* 0x000fec0003800000 */
[----:B------:R-:W-:Y:S02]  /*09d0*/  ISETP.GE.AND P1, PT, R10, 0x1, PT ;  /* 0x000000010a00780c */ /* 0x000fe40003f26270 */
[----:B------:R-:W-:Y:S02]  /*09e0*/  LOP3.LUT R11, R17, 0x1f, RZ, 0xc0, !PT ;  /* 0x0000001f110b7812 */ /* 0x000fe400078ec0ff */
[----:B------:R-:W-:Y:S02]  /*09f0*/  MOV R6, RZ ;  /* 0x000000ff00067202 */ /* 0x000fe40000000f00 */
[----:B------:R-:W-:-:S07]  /*0a00*/  MOV R3, RZ ;  /* 0x000000ff00037202 */ /* 0x000fce0000000f00 */
[----:B------:R-:W-:Y:S05]  /*0a10*/  @!P1 BRA `(.L_x_11) ;  /* 0x0000000400549947 */ /* 0x000fea0003800000 */
[----:B------:R-:W1:Y:S01]  /*0a20*/  S2R R3, SR_CgaCtaId ;  /* 0x0000000000037919 */ /* 0x000e620000008800 */
[----:B------:R-:W-:Y:S01]  /*0a30*/  MOV R2, 0x400 ;  /* 0x0000040000027802 */ /* 0x000fe20000000f00 */
[----:B------:R-:W-:Y:S01]  /*0a40*/  IMAD.MOV.U32 R6, RZ, RZ, 0x1 ;  /* 0x00000001ff067424 */ /* 0x000fe200078e00ff */
[----:B------:R-:W-:Y:S02]  /*0a50*/  ISETP.NE.AND P2, PT, R5, RZ, PT ;  /* 0x000000ff0500720c */ /* 0x000fe40003f45270 */
[----:B-1----:R-:W-:Y:S02]  /*0a60*/  LEA R2, R3, R2, 0x18 ;  /* 0x0000000203027211 */ /* 0x002fe400078ec0ff */
[----:B------:R-:W-:-:S04]  /*0a70*/  SHF.L.U32 R3, R6, 0x1f, RZ ;  /* 0x0000001f06037819 */ /* 0x000fc800000006ff */
[----:B------:R-:W1:Y:S02]  /*0a80*/  SYNCS.PHASECHK.TRANS64.TRYWAIT P1, [R2+URZ+0x1e020], R3 ;  /* 0x01e02003020075a7 */ /* 0x000e64000802017f */
[----:B-1----:R-:W-:Y:S05]  /*0a90*/  @!P1 BRA `(.L_x_12) ;  /* 0x000000a000c49947 */ /* 0x002fea0003800000 */
.L_x_81:
[----:B-1----:R-:W-:Y:S01]  /*0aa0*/  MOV R3, 0x1 ;  /* 0x0000000100037802 */ /* 0x002fe20000000f00 */
[----:B------:R-:W-:Y:S06]  /*0ab0*/  @P2 BRA `(.L_x_13) ;  /* 0x0000000000142947 */ /* 0x000fec0003800000 */
[----:B------:R-:W-:Y:S02]  /*0ac0*/  ISETP.NE.AND P1, PT, R11, RZ, PT ;  /* 0x000000ff0b00720c */ /* 0x000fe40003f25270 */
[----:B------:R-:W-:-:S04]  /*0ad0*/  MOV R9, 0x6000 ;  /* 0x0000600000097802 */ /* 0x000fc80000000f00 */
[----:B------:R1:W-:Y:S07]  /*0ae0*/  SYNCS.ARRIVE.TRANS64 RZ, [R2+URZ+0x1e000], R9 ;  /* 0x01e0000902ff79a7 */ /* 0x0003ee000800003f */
[----:B------:R-:W-:Y:S05]  /*0af0*/  @!P1 BRA `(.L_x_13) ;  /* 0x0000000000049947 */ /* 0x000fea0003800000 */
[----:B------:R-:W-:Y:S01]  /*0b00*/  BPT.TRAP 0x1 ;  /* 0x000000040000795c */ /* 0x000fe20000300000 */
.L_x_13:
[----:B-1----:R-:W1:Y:S01]  /*0b10*/  S2R R9, SR_CgaCtaId ;  /* 0x0000000000097919 */ /* 0x002e620000008800 */
[----:B------:R-:W-:Y:S01]  /*0b20*/  R2UR UR32, R2 ;  /* 0x00000000022072ca */ /* 0x000fe200000e0000 */
[----:B------:R-:W-:Y:S01]  /*0b30*/  ULDC.64 UR4, c[0x0][0x198] ;  /* 0x0000660000047ab9 */ /* 0x000fe20000000a00 */
[----:B------:R-:W-:Y:S01]  /*0b40*/  MOV R2, 0x400 ;  /* 0x0000040000027802 */ /* 0x000fe20000000f00 */
[----:B------:R-:W-:Y:S01]  /*0b50*/  UIADD3 UR4, UP0, UR4, 0x1f0, URZ ;  /* 0x000001f004047890 */ /* 0x000fe2000ff1e03f */
[----:B------:R-:W-:Y:S01]  /*0b60*/  MOV R6, 0x1 ;  /* 0x0000000100067802 */ /* 0x000fe20000000f00 */
[----:B------:R-:W-:Y:S01]  /*0b70*/  UMOV UR19, URZ ;  /* 0x0000003f00137c82 */ /* 0x000fe20008000000 */
[----:B------:R-:W-:Y:S01]  /*0b80*/  UMOV UR6, 0x0 ;  /* 0x0000000000067882 */ /* 0x000fe20000000000 */
[----:B------:R-:W-:Y:S01]  /*0b90*/  UIADD3.X UR5, URZ, UR5, URZ, UP0, !UPT ;  /* 0x000000053f057290 */ /* 0x000fe200087fe43f */
[----:B------:R-:W-:Y:S01]  /*0ba0*/  ISETP.NE.AND P2, PT, R5, RZ, PT ;  /* 0x000000ff0500720c */ /* 0x000fe20003f45270 */
[----:B------:R-:W-:Y:S01]  /*0bb0*/  UMOV UR7, 0x10000000 ;  /* 0x1000000000077882 */ /* 0x000fe20000000000 */
[----:B------:R-:W-:Y:S01]  /*0bc0*/  UMOV UR18, URZ ;  /* 0x0000003f00127c82 */ /* 0x000fe20008000000 */
[----:B------:R-:W-:Y:S01]  /*0bd0*/  UMOV UR20, UR36 ;  /* 0x0000002400147c82 */ /* 0x000fe20008000000 */
[----:B------:R-:W-:Y:S01]  /*0be0*/  UMOV UR21, UR37 ;  /* 0x0000002500157c82 */ /* 0x000fe20008000000 */
[----:B------:R-:W-:-:S02]  /*0bf0*/  UIADD3 UR16, UR32, 0x6000, URZ ;  /* 0x0000600020107890 */ /* 0x000fc4000fffe03f */
[----:B------:R-:W-:Y:S02]  /*0c00*/  UIADD3 UR17, UR32, 0x1e000, URZ ;  /* 0x0001e00020117890 */ /* 0x000fe4000fffe03f */
[----:B------:R-:W-:Y:S02]  /*0c10*/  UIADD3 UR8, UR32, 0x8000, URZ ;  /* 0x0000800020087890 */ /* 0x000fe4000fffe03f */
[----:B------:R-:W-:Y:S01]  /*0c20*/  UIADD3 UR32, UR32, 0xa000, URZ ;  /* 0x0000a00020207890 */ /* 0x000fe2000fffe03f */
[----:B------:R-:W-:Y:S01]  /*0c30*/  UMOV UR10, 0x40 ;  /* 0x00000040000a7882 */ /* 0x000fe20000000000 */
[----:B------:R-:W-:Y:S01]  /*0c40*/  UMOV UR12, UR36 ;  /* 0x00000024000c7c82 */ /* 0x000fe20008000000 */
[----:B------:R-:W-:Y:S01]  /*0c50*/  UMOV UR13, UR37 ;  /* 0x00000025000d7c82 */ /* 0x000fe20008000000 */
[----:B------:R-:W-:Y:S01]  /*0c60*/  UMOV UR11, UR19 ;  /* 0x00000013000b7c82 */ /* 0x000fe20008000000 */
[----:B------:R-:W-:Y:S01]  /*0c70*/  UMOV UR9, UR17 ;  /* 0x0000001100097c82 */ /* 0x000fe20008000000 */
[----:B------:R-:W-:Y:S01]  /*0c80*/  UMOV UR34, 0x80 ;  /* 0x0000008000227882 */ /* 0x000fe20000000000 */
[----:B------:R-:W-:Y:S01]  /*0c90*/  UMOV UR35, UR19 ;  /* 0x0000001300237c82 */ /* 0x000fe20008000000 */
[----:B------:R2:W-:Y:S01]  /*0ca0*/  UTMALDG.4D [UR16], [UR4], desc[UR6] ;  /* 0x00000610040075b4 */ /* 0x0005e20008019000 */
[----:B------:R-:W-:Y:S01]  /*0cb0*/  UMOV UR33, UR17 ;  /* 0x0000001100217c82 */ /* 0x000fe20008000000 */
[----:B-1----:R-:W-:-:S02]  /*0cc0*/  LEA R8, R9, R2, 0x18 ;  /* 0x0000000209087211 */ /* 0x002fc400078ec0ff */
[----:B------:R-:W-:-:S03]  /*0cd0*/  SHF.L.U32 R9, R6, 0x1f, RZ ;  /* 0x0000001f06097819 */ /* 0x000fc600000006ff */
[----:B------:R-:W-:Y:S01]  /*0ce0*/  IMAD R2, R3, 0x8, R8 ;  /* 0x0000000803027824 */ /* 0x000fe200078e0208 */
[----:B------:R2:W-:Y:S01]  /*0cf0*/  UTMALDG.4D [UR8], [UR4], desc[UR6] ;  /* 0x00000608040075b4 */ /* 0x0005e20008019000 */
[----:B------:R2:W-:Y:S02]  /*0d00*/  UTMALDG.4D [UR32], [UR4], desc[UR6] ;  /* 0x00000620040075b4 */ /* 0x0005e40008019000 */
[----:B------:R-:W1:Y:S02]  /*0d10*/  SYNCS.PHASECHK.TRANS64.TRYWAIT P1, [R2+URZ+0x1e020], R9 ;  /* 0x01e02009020075a7 */ /* 0x000e64000802017f */
[----:B-12---:R-:W-:Y:S05]  /*0d20*/  @!P1 BRA `(.L_x_14) ;  /* 0x000000a000349947 */ /* 0x006fea0003800000 */
.L_x_82:
[----:B------:R-:W-:Y:S01]  /*0d30*/  MOV R6, 0x1 ;  /* 0x0000000100067802 */ /* 0x000fe20000000f00 */
[----:B------:R-:W-:Y:S06]  /*0d40*/  @P2 BRA `(.L_x_15) ;  /* 0x0000000000142947 */ /* 0x000fec0003800000 */
[----:B------:R-:W-:Y:S02]  /*0d50*/  ISETP.NE.AND P1, PT, R11, RZ, PT ;  /* 0x000000ff0b00720c */ /* 0x000fe40003f25270 */
[----:B-1----:R-:W-:-:S04]  /*0d60*/  MOV R9, 0x6000 ;  /* 0x0000600000097802 */ /* 0x002fc80000000f00 */
[----:B------:R2:W-:Y:S07]  /*0d70*/  SYNCS.ARRIVE.TRANS64 RZ, [R2+URZ+0x1e000], R9 ;  /* 0x01e0000902ff79a7 */ /* 0x0005ee000800003f */
[----:B------:R-:W-:Y:S05]  /*0d80*/  @!P1 BRA `(.L_x_15) ;  /* 0x0000000000049947 */ /* 0x000fea0003800000 */
[----:B------:R-:W-:Y:S01]  /*0d90*/  BPT.TRAP 0x1 ;  /* 0x000000040000795c */ /* 0x000fe20000300000 */
.L_x_15:
[C---:B------:R-:W-:Y:S01]  /*0da0*/  IMAD R8, R3.reuse, 0x6000, R8 ;  /* 0x0000600003087824 */ /* 0x040fe200078e0208 */
[----:B------:R-:W-:Y:S01]  /*0db0*/  R2UR UR17, R2 ;  /* 0x00000000021172ca */ /* 0x000fe200000e0000 */
[----:B------:R-:W-:Y:S01]  /*0dc0*/  ULDC.64 UR4, c[0x0][0x198] ;  /* 0x0000660000047ab9 */ /* 0x000fe20000000a00 */
[----:B------:R-:W-:Y:S01]  /*0dd0*/  UMOV UR19, URZ ;  /* 0x0000003f00137c82 */ /* 0x000fe20008000000 */
[----:B------:R-:W-:Y:S01]  /*0de0*/  UIADD3 UR4, UP0, UR4, 0x2f0, URZ ;  /* 0x000002f004047890 */ /* 0x000fe2000ff1e03f */
[----:B------:R-:W-:Y:S01]  /*0df0*/  R2UR UR32, R8 ;  /* 0x00000000082072ca */ /* 0x000fe200000e0000 */
[----:B------:R-:W-:Y:S01]  /*0e00*/  UMOV UR6, 0x0 ;  /* 0x0000000000067882 */ /* 0x000fe20000000000 */
[----:B------:R-:W-:Y:S01]  /*0e10*/  UMOV UR7, 0x10000000 ;  /* 0x1000000000077882 */ /* 0x000fe20000000000 */
[----:B------:R-:W-:Y:S01]  /*0e20*/  UIADD3.X UR5, URZ, UR5, URZ, UP0, !UPT ;  /* 0x000000053f057290 */ /* 0x000fe200087fe43f */
[----:B------:R-:W-:Y:S01]  /*0e30*/  IADD3 R3, R3, 0x1, RZ ;  /* 0x0000000103037810 */ /* 0x000fe20007ffe0ff */
[----:B------:R-:W-:Y:S01]  /*0e40*/  UMOV UR18, URZ ;  /* 0x0000003f00127c82 */ /* 0x000fe20008000000 */
[----:B------:R-:W-:Y:S01]  /*0e50*/  UMOV UR20, UR36 ;  /* 0x0000002400147c82 */ /* 0x000fe20008000000 */
[----:B------:R-:W-:Y:S01]  /*0e60*/  UMOV UR21, UR37 ;  /* 0x0000002500157c82 */ /* 0x000fe20008000000 */
[----:B------:R-:W-:Y:S01]  /*0e70*/  UMOV UR10, 0x40 ;  /* 0x00000040000a7882 */ /* 0x000fe20000000000 */
[----:B------:R-:W-:Y:S01]  /*0e80*/  UIADD3 UR17, UR17, 0x1e000, URZ ;  /* 0x0001e00011117890 */ /* 0x000fe2000fffe03f */
[----:B------:R-:W-:Y:S01]  /*0e90*/  UMOV UR12, UR36 ;  /* 0x00000024000c7c82 */ /* 0x000fe20008000000 */
[----:B------:R-:W-:-:S02]  /*0ea0*/  UMOV UR13, UR37 ;  /* 0x00000025000d7c82 */ /* 0x000fc40008000000 */
[----:B------:R-:W-:Y:S02]  /*0eb0*/  UIADD3 UR16, UR32, 0x6000, URZ ;  /* 0x0000600020107890 */ /* 0x000fe4000fffe03f */
[----:B------:R-:W-:Y:S02]  /*0ec0*/  UIADD3 UR8, UR32, 0x8000, URZ ;  /* 0x0000800020087890 */ /* 0x000fe4000fffe03f */
[----:B------:R-:W-:Y:S01]  /*0ed0*/  UIADD3 UR32, UR32, 0xa000, URZ ;  /* 0x0000a00020207890 */ /* 0x000fe2000fffe03f */
[----:B------:R-:W-:Y:S01]  /*0ee0*/  UMOV UR11, UR19 ;  /* 0x00000013000b7c82 */ /* 0x000fe20008000000 */
[----:B------:R-:W-:Y:S01]  /*0ef0*/  UMOV UR9, UR17 ;  /* 0x0000001100097c82 */ /* 0x000fe20008000000 */
[----:B------:R-:W-:Y:S01]  /*0f00*/  UMOV UR34, 0x80 ;  /* 0x0000008000227882 */ /* 0x000fe20000000000 */
[----:B------:R-:W-:Y:S01]  /*0f10*/  UMOV UR35, UR19 ;  /* 0x0000001300237c82 */ /* 0x000fe20008000000 */
[----:B------:R3:W-:Y:S01]  /*0f20*/  UTMALDG.4D [UR16], [UR4], desc[UR6] ;  /* 0x00000610040075b4 */ /* 0x0007e20008019000 */
[----:B------:R-:W-:Y:S01]  /*0f30*/  UMOV UR33, UR17 ;  /* 0x0000001100217c82 */ /* 0x000fe20008000000 */
[----:B------:R3:W-:Y:S02]  /*0f40*/  UTMALDG.4D [UR8], [UR4], desc[UR6] ;  /* 0x00000608040075b4 */ /* 0x0007e40008019000 */
[----:B------:R3:W-:Y:S02]  /*0f50*/  UTMALDG.4D [UR32], [UR4], desc[UR6] ;  /* 0x00000620040075b4 */ /* 0x0007e40008019000 */
[----:B---3--:R-:W-:Y:S01]  /*0f60*/  NOP ;  /* 0x0000000000007918 */ /* 0x008fe20000000000 */
.L_x_11:
[----:B------:R-:W-:Y:S01]  /*0f70*/  ISETP.GE.AND P1, PT, R10, 0x41, PT ;  /* 0x000000410a00780c */ /* 0x000fe20003f26270 */
[----:B-12---:R-:W-:-:S12]  /*0f80*/  IMAD.MOV.U32 R2, RZ, RZ, 0x1 ;  /* 0x00000001ff027424 */ /* 0x006fd800078e00ff */
[----:B------:R-:W-:Y:S05]  /*0f90*/  @!P1 BRA `(.L_x_16) ;  /* 0x0000000400849947 */ /* 0x000fea0003800000 */
[----:B------:R-:W1:Y:S01]  /*0fa0*/  S2R R9, SR_CgaCtaId ;  /* 0x0000000000097919 */ /* 0x000e620000008800 */
[----:B------:R-:W-:Y:S02]  /*0fb0*/  MOV R2, 0x400 ;  /* 0x0000040000027802 */ /* 0x000fe40000000f00 */
[----:B------:R-:W-:Y:S02]  /*0fc0*/  MOV R8, 0x1 ;  /* 0x0000000100087802 */ /* 0x000fe40000000f00 */
[----:B------:R-:W-:Y:S02]  /*0fd0*/  ISETP.NE.AND P2, PT, R5, RZ, PT ;  /* 0x000000ff0500720c */ /* 0x000fe40003f45270 */
[----:B-1----:R-:W-:Y:S02]  /*0fe0*/  LEA R2, R9, R2, 0x18 ;  /* 0x0000000209027211 */ /* 0x002fe400078ec0ff */
[----:B------:R-:W-:Y:S02]  /*0ff0*/  SHF.L.U32 R9, R8, 0x1f, RZ ;  /* 0x0000001f08097819 */ /* 0x000fe400000006ff */
[----:B------:R-:W-:-:S04]  /*1000*/  LEA R8, R3, R2, 0x3 ;  /* 0x0000000203087211 */ /* 0x000fc800078e18ff */
[----:B------:R-:W1:Y:S02]  /*1010*/  SYNCS.PHASECHK.TRANS64.TRYWAIT P1, [R8+URZ+0x1e020], R9 ;  /* 0x01e02009080075a7 */ /* 0x000e64000802017f */
[----:B-1----:R-:W-:Y:S05]  /*1020*/  @!P1 BRA `(.L_x_17) ;  /* 0x0000009c00889947 */ /* 0x002fea0003800000 */
.L_x_83:
[----:B------:R-:W-:Y:S05]  /*1030*/  @P2 BRA `(.L_x_18) ;  /* 0x0000000000142947 */ /* 0x000fea0003800000 */
[----:B------:R-:W-:Y:S02]  /*1040*/  ISETP.NE.AND P1, PT, R11, RZ, PT ;  /* 0x000000ff0b00720c */ /* 0x000fe40003f25270 */
[----:B-1----:R-:W-:-:S04]  /*1050*/  MOV R9, 0x6000 ;  /* 0x0000600000097802 */ /* 0x002fc80000000f00 */
[----:B------:R2:W-:Y:S07]  /*1060*/  SYNCS.ARRIVE.TRANS64 RZ, [R8+URZ+0x1e000], R9 ;  /* 0x01e0000908ff79a7 */ /* 0x0005ee000800003f */
[----:B------:R-:W-:Y:S05]  /*1070*/  @!P1 BRA `(.L_x_18) ;  /* 0x0000000000049947 */ /* 0x000fea0003800000 */
[----:B------:R-:W-:Y:S01]  /*1080*/  BPT.TRAP 0x1 ;  /* 0x000000040000795c */ /* 0x000fe20000300000 */
.L_x_18:
[----:B-12---:R-:W1:Y:S01]  /*1090*/  S2R R9, SR_CgaCtaId ;  /* 0x0000000000097919 */ /* 0x006e620000008800 */
[C---:B------:R-:W-:Y:S01]  /*10a0*/  IMAD R2, R3.reuse, 0x6000, R2 ;  /* 0x0000600003027824 */ /* 0x040fe200078e0202 */
[----:B------:R-:W-:Y:S01]  /*10b0*/  R2UR UR17, R8 ;  /* 0x00000000081172ca */ /* 0x000fe200000e0000 */
[----:B------:R-:W-:Y:S01]  /*10c0*/  ULDC.64 UR4, c[0x0][0x198] ;  /* 0x0000660000047ab9 */ /* 0x000fe20000000a00 */
[----:B------:R-:W-:Y:S01]  /*10d0*/  R2UR UR19, R6 ;  /* 0x00000000061372ca */ /* 0x000fe200000e0000 */
[----:B------:R-:W-:Y:S01]  /*10e0*/  VIADD R3, R3, 0x1 ;  /* 0x0000000103037836 */ /* 0x000fe20000000000 */
[----:B------:R-:W-:Y:S01]  /*10f0*/  R2UR UR32, R2 ;  /* 0x00000000022072ca */ /* 0x000fe200000e0000 */
[----:B------:R-:W-:Y:S01]  /*1100*/  UIADD3 UR4, UP0, UR4, 0x1f0, URZ ;  /* 0x000001f004047890 */ /* 0x000fe2000ff1e03f */
[----:B------:R-:W-:Y:S01]  /*1110*/  MOV R2, 0x400 ;  /* 0x0000040000027802 */ /* 0x000fe20000000f00 */
[----:B------:R-:W-:Y:S01]  /*1120*/  UMOV UR6, 0x0 ;  /* 0x0000000000067882 */ /* 0x000fe20000000000 */
[C---:B------:R-:W-:Y:S01]  /*1130*/  ISETP.NE.AND P2, PT, R3.reuse, 0x4, PT ;  /* 0x000000040300780c */ /* 0x040fe20003f45270 */
[----:B------:R-:W-:Y:S01]  /*1140*/  UIADD3.X UR5, URZ, UR5, URZ, UP0, !UPT ;  /* 0x000000053f057290 */ /* 0x000fe200087fe43f */
[C---:B------:R-:W-:Y:S01]  /*1150*/  ISETP.NE.AND P1, PT, R3.reuse, 0x4, PT ;  /* 0x000000040300780c */ /* 0x040fe20003f25270 */
[----:B------:R-:W-:Y:S01]  /*1160*/  UMOV UR7, 0x10000000 ;  /* 0x1000000000077882 */ /* 0x000fe20000000000 */
[----:B------:R-:W-:Y:S01]  /*1170*/  SEL R3, R3, RZ, P2 ;  /* 0x000000ff03037207 */ /* 0x000fe20001000000 */
[----:B------:R-:W-:Y:S01]  /*1180*/  UIADD3 UR17, UR17, 0x1e000, URZ ;  /* 0x0001e00011117890 */ /* 0x000fe2000fffe03f */
[----:B------:R-:W-:Y:S01]  /*1190*/  ISETP.NE.AND P2, PT, R5, RZ, PT ;  /* 0x000000ff0500720c */ /* 0x000fe20003f45270 */
[----:B------:R-:W-:-:S02]  /*11a0*/  USHF.L.U32 UR19, UR19, 0x6, URZ ;  /* 0x0000000613137899 */ /* 0x000fc4000800063f */
[----:B------:R-:W-:Y:S02]  /*11b0*/  UIADD3 UR16, UR32, 0x6000, URZ ;  /* 0x0000600020107890 */ /* 0x000fe4000fffe03f */
[----:B------:R-:W-:Y:S02]  /*11c0*/  UIADD3 UR8, UR32, 0x8000, URZ ;  /* 0x0000800020087890 */ /* 0x000fe4000fffe03f */
[----:B------:R-:W-:Y:S01]  /*11d0*/  UIADD3 UR32, UR32, 0xa000, URZ ;  /* 0x0000a00020207890 */ /* 0x000fe2000fffe03f */
[----:B------:R-:W-:Y:S01]  /*11e0*/  UMOV UR18, URZ ;  /* 0x0000003f00127c82 */ /* 0x000fe20008000000 */
[----:B------:R-:W-:Y:S01]  /*11f0*/  UMOV UR20, UR36 ;  /* 0x0000002400147c82 */ /* 0x000fe20008000000 */
[----:B------:R-:W-:Y:S01]  /*1200*/  UMOV UR21, UR37 ;  /* 0x0000002500157c82 */ /* 0x000fe20008000000 */
[----:B------:R-:W-:Y:S01]  /*1210*/  UMOV UR10, 0x40 ;  /* 0x00000040000a7882 */ /* 0x000fe20000000000 */
[----:B------:R-:W-:Y:S01]  /*1220*/  UMOV UR12, UR36 ;  /* 0x00000024000c7c82 */ /* 0x000fe20008000000 */
[----:B------:R-:W-:Y:S01]  /*1230*/  UMOV UR13, UR37 ;  /* 0x00000025000d7c82 */ /* 0x000fe20008000000 */
[----:B------:R-:W-:Y:S01]  /*1240*/  UMOV UR9, UR17 ;  /* 0x0000001100097c82 */ /* 0x000fe20008000000 */
[----:B-1----:R-:W-:Y:S01]  /*1250*/  LEA R10, R9, R2, 0x18 ;  /* 0x00000002090a7211 */ /* 0x002fe200078ec0ff */
[----:B------:R-:W-:Y:S01]  /*1260*/  UMOV UR11, UR19 ;  /* 0x00000013000b7c82 */ /* 0x000fe20008000000 */
[----:B------:R-:W-:Y:S01]  /*1270*/  SEL R2, RZ, 0x1, !P1 ;  /* 0x00000001ff027807 */ /* 0x000fe20004800000 */
[----:B------:R-:W-:Y:S01]  /*1280*/  UMOV UR34, 0x80 ;  /* 0x0000008000227882 */ /* 0x000fe20000000000 */
[----:B------:R-:W-:Y:S01]  /*1290*/  LEA R9, R3, R10, 0x3 ;  /* 0x0000000a03097211 */ /* 0x000fe200078e18ff */
[----:B------:R-:W-:Y:S01]  /*12a0*/  UMOV UR33, UR17 ;  /* 0x0000001100217c82 */ /* 0x000fe20008000000 */
[----:B------:R-:W-:Y:S01]  /*12b0*/  SHF.L.U32 R8, R2, 0x1f, RZ ;  /* 0x0000001f02087819 */ /* 0x000fe200000006ff */
[----:B------:R1:W-:Y:S01]  /*12c0*/  UTMALDG.4D [UR16], [UR4], desc[UR6] ;  /* 0x00000610040075b4 */ /* 0x0003e20008019000 */
[----:B------:R-:W-:Y:S01]  /*12d0*/  UMOV UR35, UR19 ;  /* 0x0000001300237c82 */ /* 0x000fe20008000000 */
[----:B------:R1:W-:Y:S01]  /*12e0*/  UTMALDG.4D [UR8], [UR4], desc[UR6] ;  /* 0x00000608040075b4 */ /* 0x0003e20008019000 */
[----:B------:R1:W-:Y:S01]  /*12f0*/  UTMALDG.4D [UR32], [UR4], desc[UR6] ;  /* 0x00000620040075b4 */ /* 0x0003e20008019000 */
[----:B------:R-:W2:Y:S02]  /*1300*/  SYNCS.PHASECHK.TRANS64.TRYWAIT P1, [R9+URZ+0x1e020], R8 ;  /* 0x01e02008090075a7 */ /* 0x000ea4000802017f */
[----:B-12---:R-:W-:Y:S05]  /*1310*/  @!P1 BRA `(.L_x_19) ;  /* 0x0000009800e09947 */ /* 0x006fea0003800000 */
.L_x_84:
[----:B------:R-:W-:Y:S05]  /*1320*/  @P2 BRA `(.L_x_20) ;  /* 0x0000000000142947 */ /* 0x000fea0003800000 */
[----:B------:R-:W-:Y:S02]  /*1330*/  ISETP.NE.AND P1, PT, R11, RZ, PT ;  /* 0x000000ff0b00720c */ /* 0x000fe40003f25270 */
[----:B-1----:R-:W-:-:S04]  /*1340*/  MOV R8, 0x6000 ;  /* 0x0000600000087802 */ /* 0x002fc80000000f00 */
[----:B------:R2:W-:Y:S07]  /*1350*/  SYNCS.ARRIVE.TRANS64 RZ, [R9+URZ+0x1e000], R8 ;  /* 0x01e0000809ff79a7 */ /* 0x0005ee000800003f */
[----:B------:R-:W-:Y:S05]  /*1360*/  @!P1 BRA `(.L_x_20) ;  /* 0x0000000000049947 */ /* 0x000fea0003800000 */
[----:B------:R-:W-:Y:S01]  /*1370*/  BPT.TRAP 0x1 ;  /* 0x000000040000795c */ /* 0x000fe20000300000 */
.L_x_20:
[----:B------:R-:W-:Y:S01]  /*1380*/  IMAD R10, R3, 0x6000, R10 ;  /* 0x00006000030a7824 */ /* 0x000fe200078e020a */
[----:B------:R-:W-:Y:S01]  /*1390*/  R2UR UR17, R9 ;  /* 0x00000000091172ca */ /* 0x000fe200000e0000 */
[----:B------:R-:W-:Y:S01]  /*13a0*/  ULDC.64 UR4, c[0x0][0x198] ;  /* 0x0000660000047ab9 */ /* 0x000fe20000000a00 */
[----:B------:R-:W-:Y:S01]  /*13b0*/  R2UR UR19, R6 ;  /* 0x00000000061372ca */ /* 0x000fe200000e0000 */
[----:B------:R-:W-:Y:S01]  /*13c0*/  UIADD3 UR4, UP0, UR4, 0x2f0, URZ ;  /* 0x000002f004047890 */ /* 0x000fe2000ff1e03f */
[----:B------:R-:W-:Y:S01]  /*13d0*/  R2UR UR32, R10 ;  /* 0x000000000a2072ca */ /* 0x000fe200000e0000 */
[----:B------:R-:W-:Y:S01]  /*13e0*/  UMOV UR6, 0x0 ;  /* 0x0000000000067882 */ /* 0x000fe20000000000 */
[----:B------:R-:W-:Y:S01]  /*13f0*/  UMOV UR7, 0x10000000 ;  /* 0x1000000000077882 */ /* 0x000fe20000000000 */
[----:B------:R-:W-:Y:S01]  /*1400*/  UIADD3.X UR5, URZ, UR5, URZ, UP0, !UPT ;  /* 0x000000053f057290 */ /* 0x000fe200087fe43f */
[----:B-12---:R-:W-:Y:S01]  /*1410*/  IADD3 R8, R3, 0x1, RZ ;  /* 0x0000000103087810 */ /* 0x006fe20007ffe0ff */
[----:B------:R-:W-:Y:S01]  /*1420*/  UMOV UR18, URZ ;  /* 0x0000003f00127c82 */ /* 0x000fe20008000000 */
[----:B------:R-:W-:Y:S01]  /*1430*/  UMOV UR20, UR36 ;  /* 0x0000002400147c82 */ /* 0x000fe20008000000 */
[----:B------:R-:W-:Y:S01]  /*1440*/  UMOV UR21, UR37 ;  /* 0x0000002500157c82 */ /* 0x000fe20008000000 */
[----:B------:R-:W-:Y:S01]  /*1450*/  UMOV UR10, 0x40 ;  /* 0x00000040000a7882 */ /* 0x000fe20000000000 */
[----:B------:R-:W-:Y:S01]  /*1460*/  UIADD3 UR17, UR17, 0x1e000, URZ ;  /* 0x0001e00011117890 */ /* 0x000fe2000fffe03f */
[----:B------:R-:W-:Y:S01]  /*1470*/  ISETP.NE.AND P1, PT, R8, 0x4, PT ;  /* 0x000000040800780c */ /* 0x000fe20003f25270 */
[----:B------:R-:W-:Y:S01]  /*1480*/  USHF.L.U32 UR19, UR19, 0x6, URZ ;  /* 0x0000000613137899 */ /* 0x000fe2000800063f */
[----:B------:R-:W-:Y:S01]  /*1490*/  VIADD R6, R6, 0x1 ;  /* 0x0000000106067836 */ /* 0x000fe20000000000 */
[----:B------:R-:W-:Y:S01]  /*14a0*/  UIADD3 UR16, UR32, 0x6000, URZ ;  /* 0x0000600020107890 */ /* 0x000fe2000fffe03f */
[----:B------:R-:W-:Y:S01]  /*14b0*/  SEL R3, RZ, 0x1, P1 ;  /* 0x00000001ff037807 */ /* 0x000fe20000800000 */
[----:B------:R-:W-:-:S02]  /*14c0*/  UIADD3 UR8, UR32, 0x8000, URZ ;  /* 0x0000800020087890 */ /* 0x000fc4000fffe03f */
[----:B------:R-:W-:Y:S01]  /*14d0*/  UIADD3 UR32, UR32, 0xa000, URZ ;  /* 0x0000a00020207890 */ /* 0x000fe2000fffe03f */
[----:B------:R-:W-:Y:S01]  /*14e0*/  LOP3.LUT R2, R2, R3, RZ, 0x3c, !PT ;  /* 0x0000000302027212 */ /* 0x000fe200078e3cff */
        /* <DEDUP_REMOVED lines=8> */
[----:B------:R-:W-:Y:S01]  /*1570*/  SEL R3, R8, RZ, P1 ;  /* 0x000000ff08037207 */ /* 0x000fe20000800000 */
[----:B------:R1:W-:Y:S01]  /*1580*/  UTMALDG.4D [UR8], [UR4], desc[UR6] ;  /* 0x00000608040075b4 */ /* 0x0003e20008019000 */
[----:B------:R1:W-:Y:S02]  /*1590*/  UTMALDG.4D [UR32], [UR4], desc[UR6] ;  /* 0x00000620040075b4 */ /* 0x0003e40008019000 */
[----:B-1----:R-:W-:-:S03]  /*15a0*/  NOP ;  /* 0x0000000000007918 */ /* 0x002fc60000000000 */
.L_x_16:
[----:B------:R-:W-:-:S07]  /*15b0*/  IADD3 R0, R0, -0x4, RZ ;  /* 0xfffffffc00007810 */ /* 0x000fce0007ffe0ff */
.L_x_10:
[----:B------:R-:W-:Y:S05]  /*15c0*/  BSYNC B0 ;  /* 0x0000000000007941 */ /* 0x000fea0003800000 */
.L_x_9:
[----:B------:R-:W1:Y:S01]  /*15d0*/  S2R R9, SR_CgaCtaId ;  /* 0x0000000000097919 */ /* 0x000e620000008800 */
[----:B------:R-:W-:Y:S02]  /*15e0*/  MOV R16, 0x400 ;  /* 0x0000040000107802 */ /* 0x000fe40000000f00 */
[----:B------:R-:W-:Y:S02]  /*15f0*/  SHF.L.U32 R61, RZ, 0x1f, RZ ;  /* 0x0000001fff3d7819 */ /* 0x000fe400000006ff */
[----:B-1----:R-:W-:-:S04]  /*1600*/  LEA R16, R9, R16, 0x18 ;  /* 0x0000001009107211 */ /* 0x002fc800078ec0ff */
[----:B------:R-:W1:Y:S02]  /*1610*/  SYNCS.PHASECHK.TRANS64.TRYWAIT P1, [R16+URZ+0x1e040], R61 ;  /* 0x01e0403d100075a7 */ /* 0x000e64000802017f */
[----:B-1----:R-:W-:Y:S05]  /*1620*/  @!P1 BRA `(.L_x_21) ;  /* 0x0000009800309947 */ /* 0x002fea0003800000 */
.L_x_85:
[----:B------:R-:W2:Y:S01]  /*1630*/  SYNCS.PHASECHK.TRANS64.TRYWAIT P1, [R16+URZ+0x1e000], R61 ;  /* 0x01e0003d100075a7 */ /* 0x000ea2000802017f */
[----:B------:R-:W-:Y:S02]  /*1640*/  SHF.R.S32.HI R8, RZ, 0x1f, R5 ;  /* 0x0000001fff087819 */ /* 0x000fe40000011405 */
[----:B------:R-:W-:Y:S02]  /*1650*/  MOV R155, RZ ;  /* 0x000000ff009b7202 */ /* 0x000fe40000000f00 */
[----:B------:R-:W-:-:S04]  /*1660*/  LEA.HI R8, R8, R5, RZ, 0x2 ;  /* 0x0000000508087211 */ /* 0x000fc800078f10ff */
[----:B------:R-:W-:-:S04]  /*1670*/  LOP3.LUT R8, R8, 0x7ffffffc, RZ, 0xc0, !PT ;  /* 0x7ffffffc08087812 */ /* 0x000fc800078ec0ff */
[----:B------:R-:W-:-:S05]  /*1680*/  IADD3 R8, -R8, R5, RZ ;  /* 0x0000000508087210 */ /* 0x000fca0007ffe1ff */
[----:B------:R-:W-:Y:S01]  /*1690*/  IMAD.SHL.U32 R154, R8, 0x2, RZ ;  /* 0x00000002089a7824 */ /* 0x000fe200078e00ff */
[----:B--2---:R-:W-:Y:S06]  /*16a0*/  @!P1 BRA `(.L_x_22) ;  /* 0x0000009800249947 */ /* 0x004fec0003800000 */
.L_x_86:
[----:B------:R-:W-:Y:S05]  /*16b0*/  WARPSYNC.ALL ;  /* 0x0000000000007948 */ /* 0x000fea0003800000 */
[C---:B------:R-:W-:Y:S01]  /*16c0*/  R2UR UR23, R16.reuse ;  /* 0x00000000101772ca */ /* 0x040fe200000e0000 */
[----:B------:R-:W-:Y:S01]  /*16d0*/  WARPGROUP.ARRIVE ;  /* 0x00000000000079c5 */ /* 0x000fe20000000000 */
[----:B------:R-:W-:Y:S01]  /*16e0*/  R2UR UR4, R16 ;  /* 0x00000000100472ca */ /* 0x000fe200000e0000 */
[----:B------:R-:W-:Y:S01]  /*16f0*/  UMOV UR7, 0x40000040 ;  /* 0x4000004000077882 */ /* 0x000fe20000000000 */
[----:B------:R-:W-:Y:S01]  /*1700*/  UMOV UR31, 0x40000040 ;  /* 0x40000040001f7882 */ /* 0x000fe20000000000 */
[----:B------:R-:W-:Y:S01]  /*1710*/  UMOV UR29, UR7 ;  /* 0x00000007001d7c82 */ /* 0x000fe20008000000 */
[----:B------:R-:W-:Y:S01]  /*1720*/  MOV R153, UR7 ;  /* 0x0000000700997c02 */ /* 0x000fe20008000f00 */
[----:B------:R-:W-:Y:S01]  /*1730*/  UMOV UR7, 0x40000040 ;  /* 0x4000004000077882 */ /* 0x000fe20000000000 */
[----:B------:R-:W-:Y:S01]  /*1740*/  UMOV UR11, 0x40000040 ;  /* 0x40000040000b7882 */ /* 0x000fe20000000000 */
[----:B------:R-:W-:Y:S01]  /*1750*/  UMOV UR9, UR7 ;  /* 0x0000000700097c82 */ /* 0x000fe20008000000 */
[----:B------:R-:W-:Y:S01]  /*1760*/  IMAD.U32 R23, RZ, RZ, UR7 ;  /* 0x00000007ff177e24 */ /* 0x000fe2000f8e00ff */
[----:B------:R-:W-:Y:S01]  /*1770*/  UMOV UR7, 0x40000040 ;  /* 0x4000004000077882 */ /* 0x000fe20000000000 */
[----:B------:R-:W-:Y:S01]  /*1780*/  UMOV UR57, 0x40000040 ;  /* 0x4000004000397882 */ /* 0x000fe20000000000 */
[----:B------:R-:W-:Y:S01]  /*1790*/  UIADD3 UR23, UR23, 0x6000, URZ ;  /* 0x0000600017177890 */ /* 0x000fe2000fffe03f */
[----:B------:R-:W-:Y:S01]  /*17a0*/  MOV R21, UR7 ;  /* 0x0000000700157c02 */ /* 0x000fe20008000f00 */
[----:B------:R-:W-:Y:S01]  /*17b0*/  USHF.R.U32.HI UR4, URZ, 0x4, UR4 ;  /* 0x000000043f047899 */ /* 0x000fe20008011604 */
[C---:B------:R-:W-:Y:S01]  /*17c0*/  IADD3 R8, R154.reuse, 0x1, RZ ;  /* 0x000000019a087810 */ /* 0x040fe20007ffe0ff */
[----:B------:R-:W-:Y:S01]  /*17d0*/  USHF.R.U32.HI UR23, URZ, 0x4, UR23 ;  /* 0x000000043f177899 */ /* 0x000fe20008011617 */
[C---:B------:R-:W-:Y:S01]  /*17e0*/  IADD3 R9, R154.reuse, 0x8, RZ ;  /* 0x000000089a097810 */ /* 0x040fe20007ffe0ff */
[----:B------:R-:W-:Y:S01]  /*17f0*/  ULOP3.LUT UR4, UR4, 0x3fff, URZ, 0xc0, !UPT ;  /* 0x00003fff04047892 */ /* 0x000fe2000f8ec03f */
[----:B------:R-:W-:Y:S01]  /*1800*/  IADD3 R56, R154, 0x31, RZ ;  /* 0x000000319a387810 */ /* 0x000fe20007ffe0ff */
[----:B------:R-:W-:-:S02]  /*1810*/  ULOP3.LUT UR23, UR23, 0x3fff, URZ, 0xc0, !UPT ;  /* 0x00003fff17177892 */ /* 0x000fc4000f8ec03f */
[----:B------:R-:W-:Y:S02]  /*1820*/  ULOP3.LUT UR4, UR4, 0x10000, URZ, 0xfc, !UPT ;  /* 0x0001000004047892 */ /* 0x000fe4000f8efc3f */
[----:B------:R-:W-:Y:S02]  /*1830*/  ULOP3.LUT UR30, UR23, 0x10000, URZ, 0xfc, !UPT ;  /* 0x00010000171e7892 */ /* 0x000fe4000f8efc3f */
[----:B------:R-:W-:Y:S02]  /*1840*/  UIADD3 UR5, UR4, 0x2, URZ ;  /* 0x0000000204057890 */ /* 0x000fe4000fffe03f */
[----:B------:R-:W-:Y:S01]  /*1850*/  UIADD3 UR10, UR30, 0x2, URZ ;  /* 0x000000021e0a7890 */ /* 0x000fe2000fffe03f */
[----:B------:R-:W-:Y:S01]  /*1860*/  UMOV UR6, UR4 ;  /* 0x0000000400067c82 */ /* 0x000fe20008000000 */
[----:B------:R-:W-:Y:S01]  /*1870*/  UIADD3 UR56, UR4, 0x204, URZ ;  /* 0x0000020404387890 */ /* 0x000fe2000fffe03f */
[----:B------:R-:W-:Y:S01]  /*1880*/  MOV R152, UR6 ;  /* 0x0000000600987c02 */ /* 0x000fe20008000f00 */
[----:B------:R-:W-:Y:S01]  /*1890*/  UMOV UR28, UR6 ;  /* 0x00000006001c7c82 */ /* 0x000fe20008000000 */
[----:B------:R-:W-:Y:S01]  /*18a0*/  UMOV UR6, UR5 ;  /* 0x0000000500067c82 */ /* 0x000fe20008000000 */
[----:B------:R-:W-:Y:S01]  /*18b0*/  HGMMA.64x64x16.F32.BF16 R24, gdesc[UR28], RZ, !UPT, gsb0 ;  /* 0x00e000001c1879f0 */ /* 0x000fe2000c0018ff */
[----:B------:R-:W-:Y:S01]  /*18c0*/  UMOV UR8, UR6 ;  /* 0x0000000600087c82 */ /* 0x000fe20008000000 */
[----:B------:R-:W-:Y:S01]  /*18d0*/  UIADD3 UR5, UR4, 0x4, URZ ;  /* 0x0000000404057890 */ /* 0x000fe2000fffe03f */
[----:B------:R-:W-:Y:S01]  /*18e0*/  MOV R22, UR6 ;  /* 0x0000000600167c02 */ /* 0x000fe20008000f00 */
[----:B------:R-:W-:Y:S01]  /*18f0*/  UIADD3 UR58, UR30, 0x204, URZ ;  /* 0x000002041e3a7890 */ /* 0x000fe2000fffe03f */
[----:B------:R-:W-:Y:S01]  /*1900*/  UMOV UR59, 0x40000040 ;  /* 0x40000040003b7882 */ /* 0x000fe20000000000 */
[----:B------:R-:W-:-:S03]  /*1910*/  UIADD3 UR52, UR4, 0x206, URZ ;  /* 0x0000020604347890 */ /* 0x000fc6000fffe03f */
[----:B------:R-:W-:Y:S01]  /*1920*/  UMOV UR6, UR5 ;  /* 0x0000000500067c82 */ /* 0x000fe20008000000 */
[----:B------:R-:W-:Y:S01]  /*1930*/  UIADD3 UR5, UR4, 0x6, URZ ;  /* 0x0000000604057890 */ /* 0x000fe2000fffe03f */
[----:B------:R-:W-:Y:S01]  /*1940*/  MOV R20, UR6 ;  /* 0x0000000600147c02 */ /* 0x000fe20008000f00 */
[----:B------:R-:W-:Y:S01]  /*1950*/  UIADD3 UR54, UR30, 0x206, URZ ;  /* 0x000002061e367890 */ /* 0x000fe2000fffe03f */
[----:B------:R-:W-:Y:S01]  /*1960*/  UMOV UR53, 0x40000040 ;  /* 0x4000004000357882 */ /* 0x000fe20000000000 */
[----:B------:R-:W-:Y:S01]  /*1970*/  UMOV UR55, 0x40000040 ;  /* 0x4000004000377882 */ /* 0x000fe20000000000 */
[----:B------:R-:W-:Y:S02]  /*1980*/  UIADD3 UR48, UR4, 0x400, URZ ;  /* 0x0000040004307890 */ /* 0x000fe4000fffe03f */
[----:B------:R-:W-:Y:S01]  /*1990*/  UIADD3 UR50, UR30, 0x400, URZ ;  /* 0x000004001e327890 */ /* 0x000fe2000fffe03f */
[----:B------:R-:W-:Y:S01]  /*19a0*/  UMOV UR49, 0x40000040 ;  /* 0x4000004000317882 */ /* 0x000fe20000000000 */
[----:B------:R-:W-:Y:S01]  /*19b0*/  UMOV UR51, 0x40000040 ;  /* 0x4000004000337882 */ /* 0x000fe20000000000 */
[----:B------:R-:W-:-:S02]  /*19c0*/  UIADD3 UR44, UR4, 0x402, URZ ;  /* 0x00000402042c7890 */ /* 0x000fc4000fffe03f */
[----:B------:R-:W-:Y:S01]  /*19d0*/  UIADD3 UR46, UR30, 0x402, URZ ;  /* 0x000004021e2e7890 */ /* 0x000fe2000fffe03f */
[----:B------:R-:W-:Y:S01]  /*19e0*/  UMOV UR45, 0x40000040 ;  /* 0x40000040002d7882 */ /* 0x000fe20000000000 */
[----:B------:R-:W-:Y:S01]  /*19f0*/  UMOV UR47, 0x40000040 ;  /* 0x40000040002f7882 */ /* 0x000fe20000000000 */
[----:B------:R-:W-:Y:S02]  /*1a00*/  UIADD3 UR40, UR4, 0x404, URZ ;  /* 0x0000040404287890 */ /* 0x000fe4000fffe03f */
[----:B------:R-:W-:Y:S01]  /*1a10*/  UIADD3 UR42, UR30, 0x404, URZ ;  /* 0x000004041e2a7890 */ /* 0x000fe2000fffe03f */
[----:B------:R-:W-:Y:S01]  /*1a20*/  UMOV UR41, 0x40000040 ;  /* 0x4000004000297882 */ /* 0x000fe20000000000 */
[----:B------:R-:W-:Y:S01]  /*1a30*/  UMOV UR43, 0x40000040 ;  /* 0x40000040002b7882 */ /* 0x000fe20000000000 */
[----:B------:R-:W-:Y:S01]  /*1a40*/  ULDC UR18, c[0x0][0x604] ;  /* 0x0001810000127ab9 */ /* 0x000fe20000000800 */
        /* <DEDUP_REMOVED lines=11> */
[----:B------:R-:W-:-:S02]  /*1b00*/  WARPGROUP.DEPBAR.LE gsb0, 0x0 ;  /* 0x00008000000079c5 */ /* 0x000fc40000010000 */
[----:B------:R-:W-:-:S06]  /*1b10*/  WARPGROUP.ARRIVE ;  /* 0x00000000000079c5 */ /* 0x000fcc0000000000 */
[----:B------:R-:W-:Y:S01]  /*1b20*/  HGMMA.64x64x16.F32.BF16 R24, gdesc[UR8], R24, gsb0 ;  /* 0x00e00000081879f0 */ /* 0x000fe20008001818 */
[----:B------:R-:W-:Y:S01]  /*1b30*/  UIADD3 UR10, UR30, 0x4, URZ ;  /* 0x000000041e0a7890 */ /* 0x000fe2000fffe03f */
[----:B------:R-:W-:Y:S01]  /*1b40*/  UMOV UR8, UR6 ;  /* 0x0000000600087c82 */ /* 0x000fe20008000000 */
[----:B------:R-:W-:Y:S01]  /*1b50*/  UMOV UR9, UR7 ;  /* 0x0000000700097c82 */ /* 0x000fe20008000000 */
[----:B------:R-:W-:Y:S01]  /*1b60*/  UMOV UR11, 0x40000040 ;  /* 0x40000040000b7882 */ /* 0x000fe20000000000 */
[----:B------:R-:W-:Y:S01]  /*1b70*/  UMOV UR6, UR5 ;  /* 0x0000000500067c82 */ /* 0x000fe20008000000 */
[----:B------:R-:W-:Y:S01]  /*1b80*/  UMOV UR7, 0x40000040 ;  /* 0x4000004000077882 */ /* 0x000fe20000000000 */
[----:B------:R-:W-:Y:S01]  /*1b90*/  UIADD3 UR5, UR4, 0x200, URZ ;  /* 0x0000020004057890 */ /* 0x000fe2000fffe03f */
[----:B------:R-:W-:Y:S01]  /*1ba0*/  MOV R18, UR6 ;  /* 0x0000000600127c02 */ /* 0x000fe20008000f00 */
[----:B------:R-:W-:Y:S01]  /*1bb0*/  IMAD.U32 R19, RZ, RZ, UR7 ;  /* 0x00000007ff137e24 */ /* 0x000fe2000f8e00ff */
        /* <DEDUP_REMOVED lines=11> */
[----:B------:R-:W-:Y:S01]  /*1c70*/  UIADD3 UR4, UR4, 0x406, URZ ;  /* 0x0000040604047890 */ /* 0x000fe2000fffe03f */
[----:B------:R-:W-:Y:S01]  /*1c80*/  MOV R15, UR7 ;  /* 0x00000007000f7c02 */ /* 0x000fe20008000f00 */
        /* <DEDUP_REMOVED lines=9> */
[----:B------:R-:W-:Y:S01]  /*1d20*/  MOV R12, UR6 ;  /* 0x00000006000c7c02 */ /* 0x000fe20008000f00 */
[----:B------:R-:W-:Y:S01]  /*1d30*/  IMAD.U32 R13, RZ, RZ, UR7 ;  /* 0x00000007ff0d7e24 */ /* 0x000fe2000f8e00ff */
[----:B------:R-:W-:Y:S01]  /*1d40*/  UMOV UR5, 0x40000040 ;  /* 0x4000004000057882 */ /* 0x000fe20000000000 */
[----:B------:R-:W-:-:S02]  /*1d50*/  WARPGROUP.DEPBAR.LE gsb0, 0x0 ;  /* 0x00008000000079c5 */ /* 0x000fc40000010000 */
[----:B------:R-:W-:-:S06]  /*1d60*/  WARPGROUP.ARRIVE ;  /* 0x00000000000079c5 */ /* 0x000fcc0000000000 */
[----:B------:R-:W-:Y:S01]  /*1d70*/  HGMMA.64x64x16.F32.BF16 R24, gdesc[UR8], R24, gsb0 ;  /* 0x00e00000081879f0 */ /* 0x000fe20008001818 */
[----:B------:R-:W-:Y:S01]  /*1d80*/  UIADD3 UR10, UR30, 0x202, URZ ;  /* 0x000002021e0a7890 */ /* 0x000fe2000fffe03f */
[----:B------:R-:W-:Y:S01]  /*1d90*/  UMOV UR8, UR6 ;  /* 0x0000000600087c82 */ /* 0x000fe20008000000 */
[----:B------:R-:W-:Y:S01]  /*1da0*/  UMOV UR9, UR7 ;  /* 0x0000000700097c82 */ /* 0x000fe20008000000 */
[----:B------:R-:W-:Y:S01]  /*1db0*/  UMOV UR11, 0x40000040 ;  /* 0x40000040000b7882 */ /* 0x000fe20000000000 */
[----:B------:R-:W-:Y:S01]  /*1dc0*/  UIADD3 UR6, UR30, 0x406, URZ ;  /* 0x000004061e067890 */ /* 0x000fe2000fffe03f */
[----:B------:R-:W-:Y:S01]  /*1dd0*/  UMOV UR7, 0x40000040 ;  /* 0x4000004000077882 */ /* 0x000fe20000000000 */
[----:B------:R-:W-:Y:S02]  /*1de0*/  WARPGROUP.DEPBAR.LE gsb0, 0x0 ;  /* 0x00008000000079c5 */ /* 0x000fe40000010000 */
[----:B------:R-:W-:-:S06]  /*1df0*/  WARPGROUP.ARRIVE ;  /* 0x00000000000079c5 */ /* 0x000fcc0000000000 */
[----:B------:R-:W-:Y:S01]  /*1e00*/  HGMMA.64x64x16.F32.BF16 R24, gdesc[UR8], R24, gsb0 ;  /* 0x00e00000081879f0 */ /* 0x000fe20008001818 */
[----:B------:R-:W-:Y:S01]  /*1e10*/  ULDC UR8, c[0x0][0x604] ;  /* 0x0001810000087ab9 */ /* 0x000fe20000000800 */
[----:B------:R-:W-:Y:S01]  /*1e20*/  ULDC UR9, c[0x0][0x604] ;  /* 0x0001810000097ab9 */ /* 0x000fe20000000800 */
[----:B------:R-:W-:Y:S01]  /*1e30*/  ULDC UR10, c[0x0][0x604] ;  /* 0x00018100000a7ab9 */ /* 0x000fe20000000800 */
[----:B------:R-:W-:Y:S01]  /*1e40*/  ULDC UR11, c[0x0][0x604] ;  /* 0x00018100000b7ab9 */ /* 0x000fe20000000800 */
[----:B------:R-:W-:Y:S02]  /*1e50*/  WARPGROUP.DEPBAR.LE gsb0, 0x0 ;  /* 0x00008000000079c5 */ /* 0x000fe40000010000 */
[----:B------:R-:W-:-:S06]  /*1e60*/  WARPGROUP.ARRIVE ;  /* 0x00000000000079c5 */ /* 0x000fcc0000000000 */
[----:B------:R-:W-:Y:S03]  /*1e70*/  HGMMA.64x64x16.F32.BF16 R24, gdesc[UR56], R24, gsb0 ;  /* 0x00e00000381879f0 */ /* 0x000fe60008001818 */
        /* <DEDUP_REMOVED lines=14> */
[----:B------:R-:W-:Y:S01]  /*1f60*/  HGMMA.64x64x16.F32.BF16 R24, gdesc[UR4], R24, gsb0 ;  /* 0x00e00000041879f0 */ /* 0x000fe20008001818 */
[----:B------:R-:W-:Y:S01]  /*1f70*/  ULDC UR6, c[0x0][0x28c] ;  /* 0x0000a30000067ab9 */ /* 0x000fe20000000800 */
[----:B------:R-:W-:Y:S01]  /*1f80*/  ULDC UR7, c[0x0][0x28c] ;  /* 0x0000a30000077ab9 */ /* 0x000fe20000000800 */
[----:B------:R-:W-:Y:S01]  /*1f90*/  ISETP.GE.AND P2, PT, R8, UR6, PT ;  /* 0x0000000608007c0c */ /* 0x000fe2000bf46270 */
[----:B------:R-:W-:Y:S01]  /*1fa0*/  ULDC UR6, c[0x0][0x28c] ;  /* 0x0000a30000067ab9 */ /* 0x000fe20000000800 */
[C---:B------:R-:W-:Y:S02]  /*1fb0*/  IADD3 R8, R154.reuse, 0x9, RZ ;  /* 0x000000099a087810 */ /* 0x040fe40007ffe0ff */
[----:B------:R-:W-:Y:S01]  /*1fc0*/  ISETP.GE.AND P3, PT, R9, UR7, PT ;  /* 0x0000000709007c0c */ /* 0x000fe2000bf66270 */
[----:B------:R-:W-:Y:S01]  /*1fd0*/  VIADD R9, R154, 0x10 ;  /* 0x000000109a097836 */ /* 0x000fe20000000000 */
[----:B------:R-:W-:Y:S01]  /*1fe0*/  ISETP.GE.AND P4, PT, R8, UR6, PT ;  /* 0x0000000608007c0c */ /* 0x000fe2000bf86270 */
[----:B------:R-:W-:Y:S01]  /*1ff0*/  ULDC UR6, c[0x0][0x28c] ;  /* 0x0000a30000067ab9 */ /* 0x000fe20000000800 */
[----:B------:R-:W-:Y:S01]  /*2000*/  IADD3 R8, R154, 0x11, RZ ;  /* 0x000000119a087810 */ /* 0x000fe20007ffe0ff */
[----:B------:R-:W-:-:S02]  /*2010*/  ULDC UR7, c[0x0][0x28c] ;  /* 0x0000a30000077ab9 */ /* 0x000fc40000000800 */
[----:B------:R-:W-:Y:S01]  /*2020*/  ISETP.GE.AND P5, PT, R9, UR7, PT ;  /* 0x0000000709007c0c */ /* 0x000fe2000bfa6270 */
[----:B------:R-:W-:Y:S01]  /*2030*/  ULDC UR7, c[0x0][0x28c] ;  /* 0x0000a30000077ab9 */ /* 0x000fe20000000800 */
[----:B------:R-:W-:Y:S01]  /*2040*/  ISETP.GE.AND P6, PT, R8, UR6, PT ;  /* 0x0000000608007c0c */ /* 0x000fe2000bfc6270 */
[----:B------:R-:W-:Y:S01]  /*2050*/  ULDC UR6, c[0x0][0x28c] ;  /* 0x0000a30000067ab9 */ /* 0x000fe20000000800 */
[C---:B------:R-:W-:Y:S02]  /*2060*/  IADD3 R8, R154.reuse, 0x19, RZ ;  /* 0x000000199a087810 */ /* 0x040fe40007ffe0ff */
[----:B------:R-:W-:-:S04]  /*2070*/  IADD3 R9, R154, 0x18, RZ ;  /* 0x000000189a097810 */ /* 0x000fc80007ffe0ff */
[----:B------:R-:W-:Y:S01]  /*2080*/  ISETP.GE.AND P1, PT, R9, UR7, PT ;  /* 0x0000000709007c0c */ /* 0x000fe2000bf26270 */
[----:B------:R-:W-:Y:S01]  /*2090*/  ULDC UR7, c[0x0][0x28c] ;  /* 0x0000a30000077ab9 */ /* 0x000fe20000000800 */
[----:B------:R-:W3:Y:S01]  /*20a0*/  LDC R9, c[0x0][0x28c] ;  /* 0x0000a300ff097b82 */ /* 0x000ee20000000800 */
[----:B------:R-:W-:Y:S02]  /*20b0*/  WARPGROUP.DEPBAR.LE gsb0, 0x0 ;  /* 0x00008000000079c5 */ /* 0x000fe40000010000 */
[----:B------:R-:W-:Y:S02]  /*20c0*/  FSEL R25, R25, -INF , !P2 ;  /* 0xff80000019197808 */ /* 0x000fe40005000000 */
[----:B------:R-:W-:Y:S02]  /*20d0*/  FSEL R27, R27, -INF , !P2 ;  /* 0xff8000001b1b7808 */ /* 0x000fe40005000000 */
[----:B------:R-:W-:Y:S01]  /*20e0*/  ISETP.GE.AND P2, PT, R8, UR6, PT ;  /* 0x0000000608007c0c */ /* 0x000fe2000bf46270 */
[----:B------:R-:W-:Y:S01]  /*20f0*/  VIADD R8, R154, 0x20 ;  /* 0x000000209a087836 */ /* 0x000fe20000000000 */
[----:B------:R-:W-:Y:S01]  /*2100*/  ULDC UR6, c[0x0][0x28c] ;  /* 0x0000a30000067ab9 */ /* 0x000fe20000000800 */
[----:B------:R-:W-:-:S02]  /*2110*/  FSEL R28, R28, -INF , !P3 ;  /* 0xff8000001c1c7808 */ /* 0x000fc40005800000 */
[----:B------:R-:W-:Y:S02]  /*2120*/  FSEL R30, R30, -INF , !P3 ;  /* 0xff8000001e1e7808 */ /* 0x000fe40005800000 */
[----:B------:R-:W-:Y:S01]  /*2130*/  ISETP.GE.AND P3, PT, R8, UR6, PT ;  /* 0x0000000608007c0c */ /* 0x000fe2000bf66270 */
[----:B------:R-:W-:Y:S01]  /*2140*/  ULDC UR6, c[0x0][0x28c] ;  /* 0x0000a30000067ab9 */ /* 0x000fe20000000800 */
[----:B------:R-:W-:Y:S02]  /*2150*/  IADD3 R8, R154, 0x21, RZ ;  /* 0x000000219a087810 */ /* 0x000fe40007ffe0ff */
[----:B------:R-:W-:Y:S02]  /*2160*/  FSEL R29, R29, -INF , !P4 ;  /* 0xff8000001d1d7808 */ /* 0x000fe40006000000 */
[----:B------:R-:W-:Y:S02]  /*2170*/  FSEL R31, R31, -INF , !P4 ;  /* 0xff8000001f1f7808 */ /* 0x000fe40006000000 */
[----:B------:R-:W-:Y:S01]  /*2180*/  ISETP.GE.AND P4, PT, R8, UR6, PT ;  /* 0x0000000608007c0c */ /* 0x000fe2000bf86270 */
[----:B------:R-:W-:Y:S01]  /*2190*/  ULDC UR6, c[0x0][0x28c] ;  /* 0x0000a30000067ab9 */ /* 0x000fe20000000800 */
[----:B------:R-:W-:-:S02]  /*21a0*/  IADD3 R8, R154, 0x28, RZ ;  /* 0x000000289a087810 */ /* 0x000fc40007ffe0ff */
[----:B------:R-:W-:Y:S02]  /*21b0*/  FSEL R32, R32, -INF , !P5 ;  /* 0xff80000020207808 */ /* 0x000fe40006800000 */
[----:B------:R-:W-:Y:S02]  /*21c0*/  FSEL R34, R34, -INF , !P5 ;  /* 0xff80000022227808 */ /* 0x000fe40006800000 */
[----:B------:R-:W-:Y:S01]  /*21d0*/  ISETP.GE.AND P5, PT, R8, UR6, PT ;  /* 0x0000000608007c0c */ /* 0x000fe2000bfa6270 */
[----:B------:R-:W-:Y:S01]  /*21e0*/  ULDC UR6, c[0x0][0x28c] ;  /* 0x0000a30000067ab9 */ /* 0x000fe20000000800 */
[----:B------:R-:W-:Y:S02]  /*21f0*/  FSEL R33, R33, -INF , !P6 ;  /* 0xff80000021217808 */ /* 0x000fe40007000000 */
[----:B------:R-:W-:Y:S02]  /*2200*/  FSEL R35, R35, -INF , !P6 ;  /* 0xff80000023237808 */ /* 0x000fe40007000000 */
[C---:B------:R-:W-:Y:S01]  /*2210*/  ISETP.GE.AND P6, PT, R154.reuse, UR6, PT ;  /* 0x000000069a007c0c */ /* 0x040fe2000bfc6270 */
[----:B------:R-:W-:Y:S01]  /*2220*/  ULDC UR6, c[0x0][0x28c] ;  /* 0x0000a30000067ab9 */ /* 0x000fe20000000800 */
[----:B------:R-:W-:-:S02]  /*2230*/  IADD3 R8, R154, 0x29, RZ ;  /* 0x000000299a087810 */ /* 0x000fc40007ffe0ff */
[----:B------:R-:W-:Y:S02]  /*2240*/  FSEL R26, R26, -INF , !P6 ;  /* 0xff8000001a1a7808 */ /* 0x000fe40007000000 */
[----:B------:R-:W-:Y:S02]  /*2250*/  FSEL R36, R36, -INF , !P1 ;  /* 0xff80000024247808 */ /* 0x000fe40004800000 */
[----:B------:R-:W-:Y:S02]  /*2260*/  FSEL R38, R38, -INF , !P1 ;  /* 0xff80000026267808 */ /* 0x000fe40004800000 */
[----:B------:R-:W-:Y:S02]  /*2270*/  FSEL R24, R24, -INF , !P6 ;  /* 0xff80000018187808 */ /* 0x000fe40007000000 */
[----:B------:R-:W-:Y:S01]  /*2280*/  ISETP.GE.AND P1, PT, R8, UR7, PT ;  /* 0x0000000708007c0c */ /* 0x000fe2000bf26270 */
[----:B------:R-:W-:Y:S01]  /*2290*/  VIADD R8, R154, 0x30 ;  /* 0x000000309a087836 */ /* 0x000fe20000000000 */
[----:B------:R-:W-:Y:S01]  /*22a0*/  FMNMX R57, R26, R27, !PT ;  /* 0x0000001b1a397209 */ /* 0x000fe20007800000 */
[----:B------:R-:W-:Y:S01]  /*22b0*/  ULDC UR7, c[0x0][0x604] ;  /* 0x0001810000077ab9 */ /* 0x000fe20000000800 */
[----:B------:R-:W-:-:S02]  /*22c0*/  FMNMX R11, R24, R25, !PT ;  /* 0x00000019180b7209 */ /* 0x000fc40007800000 */
[----:B------:R-:W-:Y:S02]  /*22d0*/  FMNMX R10, R30, R57, !PT ;  /* 0x000000391e0a7209 */ /* 0x000fe40007800000 */
[----:B------:R-:W-:Y:S01]  /*22e0*/  ISETP.GE.AND P6, PT, R8, UR6, PT ;  /* 0x0000000608007c0c */ /* 0x000fe2000bfc6270 */
[----:B------:R-:W-:Y:S01]  /*22f0*/  ULDC UR6, c[0x0][0x28c] ;  /* 0x0000a30000067ab9 */ /* 0x000fe20000000800 */
[----:B------:R-:W-:Y:S02]  /*2300*/  FMNMX R8, R28, R11, !PT ;  /* 0x0000000b1c087209 */ /* 0x000fe40007800000 */
[----:B------:R-:W-:Y:S02]  /*2310*/  FMNMX R57, R31, R10, !PT ;  /* 0x0000000a1f397209 */ /* 0x000fe40007800000 */
[----:B------:R-:W-:Y:S02]  /*2320*/  FMNMX R11, R29, R8, !PT ;  /* 0x000000081d0b7209 */ /* 0x000fe40007800000 */
[----:B------:R-:W-:-:S02]  /*2330*/  FMNMX R10, R34, R57, !PT ;  /* 0x00000039220a7209 */ /* 0x000fc40007800000 */
[----:B------:R-:W-:Y:S02]  /*2340*/  FSEL R37, R37, -INF , !P2 ;  /* 0xff80000025257808 */ /* 0x000fe40005000000 */
[----:B------:R-:W-:Y:S02]  /*2350*/  FSEL R39, R39, -INF , !P2 ;  /* 0xff80000027277808 */ /* 0x000fe40005000000 */
[----:B------:R-:W-:Y:S01]  /*2360*/  ISETP.GE.AND P2, PT, R56, UR6, PT ;  /* 0x0000000638007c0c */ /* 0x000fe2000bf46270 */
[----:B------:R-:W-:Y:S01]  /*2370*/  ULDC UR6, c[0x0][0x28c] ;  /* 0x0000a30000067ab9 */ /* 0x000fe20000000800 */
[----:B------:R-:W-:Y:S02]  /*2380*/  FMNMX R8, R32, R11, !PT ;  /* 0x0000000b20087209 */ /* 0x000fe40007800000 */
[----:B------:R-:W-:Y:S02]  /*2390*/  IADD3 R56, R154, 0x38, RZ ;  /* 0x000000389a387810 */ /* 0x000fe40007ffe0ff */
[----:B------:R-:W-:-:S02]  /*23a0*/  FMNMX R57, R35, R10, !PT ;  /* 0x0000000a23397209 */ /* 0x000fc40007800000 */
[----:B------:R-:W-:Y:S02]  /*23b0*/  FSEL R40, R40, -INF , !P3 ;  /* 0xff80000028287808 */ /* 0x000fe40005800000 */
[----:B------:R-:W-:Y:S02]  /*23c0*/  FSEL R42, R42, -INF , !P3 ;  /* 0xff8000002a2a7808 */ /* 0x000fe40005800000 */
[----:B------:R-:W-:Y:S02]  /*23d0*/  FMNMX R11, R33, R8, !PT ;  /* 0x00000008210b7209 */ /* 0x000fe40007800000 */
[----:B------:R-:W-:Y:S01]  /*23e0*/  ISETP.GE.AND P3, PT, R56, UR6, PT ;  /* 0x0000000638007c0c */ /* 0x000fe2000bf66270 */
[----:B------:R-:W-:Y:S01]  /*23f0*/  ULDC UR6, c[0x0][0x604] ;  /* 0x0001810000067ab9 */ /* 0x000fe20000000800 */
[----:B------:R-:W-:Y:S02]  /*2400*/  FMNMX R56, R38, R57, !PT ;  /* 0x0000003926387209 */ /* 0x000fe40007800000 */
[----:B------:R-:W-:-:S02]  /*2410*/  FMNMX R10, R36, R11, !PT ;  /* 0x0000000b240a7209 */ /* 0x000fc40007800000 */
[----:B------:R-:W-:Y:S02]  /*2420*/  FMNMX R57, R39, R56, !PT ;  /* 0x0000003827397209 */ /* 0x000fe40007800000 */
[----:B------:R-:W-:Y:S02]  /*2430*/  IADD3 R8, R154, 0x39, RZ ;  /* 0x000000399a087810 */ /* 0x000fe40007ffe0ff */
[----:B------:R-:W-:Y:S02]  /*2440*/  FMNMX R11, R37, R10, !PT ;  /* 0x0000000a250b7209 */ /* 0x000fe40007800000 */
[----:B------:R-:W-:Y:S02]  /*2450*/  FSEL R43, R43, -INF , !P4 ;  /* 0xff8000002b2b7808 */ /* 0x000fe40006000000 */
[----:B------:R-:W-:Y:S02]  /*2460*/  FMNMX R10, R42, R57, !PT ;  /* 0x000000392a0a7209 */ /* 0x000fe40007800000 */
[----:B------:R-:W-:-:S02]  /*2470*/  FSEL R41, R41, -INF , !P4 ;  /* 0xff80000029297808 */ /* 0x000fc40006000000 */
[----:B---3--:R-:W-:Y:S02]  /*2480*/  ISETP.GE.AND P4, PT, R8, R9, PT ;  /* 0x000000090800720c */ /* 0x008fe40003f86270 */
[----:B------:R-:W-:Y:S02]  /*2490*/  FMNMX R8, R40, R11, !PT ;  /* 0x0000000b28087209 */ /* 0x000fe40007800000 */
[----:B------:R-:W-:Y:S02]  /*24a0*/  FSEL R46, R46, -INF , !P5 ;  /* 0xff8000002e2e7808 */ /* 0x000fe40006800000 */
[----:B------:R-:W-:Y:S02]  /*24b0*/  FMNMX R57, R43, R10, !PT ;  /* 0x0000000a2b397209 */ /* 0x000fe40007800000 */
[----:B------:R-:W-:Y:S02]  /*24c0*/  FSEL R44, R44, -INF , !P5 ;  /* 0xff8000002c2c7808 */ /* 0x000fe40006800000 */
[----:B------:R-:W-:-:S02]  /*24d0*/  FMNMX R11, R41, R8, !PT ;  /* 0x00000008290b7209 */ /* 0x000fc40007800000 */
[----:B------:R-:W-:Y:S02]  /*24e0*/  FSEL R47, R47, -INF , !P1 ;  /* 0xff8000002f2f7808 */ /* 0x000fe40004800000 */
        /* <DEDUP_REMOVED lines=19> */
[----:B------:R-:W-:Y:S02]  /*2620*/  FMNMX R10, R55, R10, !PT ;  /* 0x0000000a370a7209 */ /* 0x000fe40007800000 */
[----:B------:R-:W-:-:S03]  /*2630*/  FMNMX R11, R53, R8, !PT ;  /* 0x00000008350b7209 */ /* 0x000fc60007800000 */
[----:B------:R-:W3:Y:S04]  /*2640*/  SHFL.BFLY PT, R57, R10, 0x1, 0x1f ;  /* 0x0c201f000a397f89 */ /* 0x000ee800000e0000 */
[----:B------:R-:W4:Y:S01]  /*2650*/  SHFL.BFLY PT, R8, R11, 0x1, 0x1f ;  /* 0x0c201f000b087f89 */ /* 0x000f2200000e0000 */
[----:B---3--:R-:W-:Y:S02]  /*2660*/  FMNMX R57, R10, R57, !PT ;  /* 0x000000390a397209 */ /* 0x008fe40007800000 */
[----:B----4-:R-:W-:-:S03]  /*2670*/  FMNMX R56, R11, R8, !PT ;  /* 0x000000080b387209 */ /* 0x010fc60007800000 */
[----:B------:R-:W3:Y:S04]  /*2680*/  SHFL.BFLY PT, R8, R57, 0x2, 0x1f ;  /* 0x0c401f0039087f89 */ /* 0x000ee800000e0000 */
[----:B------:R-:W4:Y:S01]  /*2690*/  SHFL.BFLY PT, R59, R56, 0x2, 0x1f ;  /* 0x0c401f00383b7f89 */ /* 0x000f2200000e0000 */
[----:B---3--:R-:W-:-:S04]  /*26a0*/  FMNMX R8, R57, R8, !PT ;  /* 0x0000000839087209 */ /* 0x008fc80007800000 */
[----:B------:R-:W-:Y:S02]  /*26b0*/  FSETP.NEU.AND P1, PT, R8, -INF , PT ;  /* 0xff8000000800780b */ /* 0x000fe40003f2d000 */
[----:B----4-:R-:W-:Y:S02]  /*26c0*/  FMNMX R156, R56, R59, !PT ;  /* 0x0000003b389c7209 */ /* 0x010fe40007800000 */
[----:B------:R-:W-:Y:S02]  /*26d0*/  FSEL R10, R8, RZ, P1 ;  /* 0x000000ff080a7208 */ /* 0x000fe40000800000 */
[----:B------:R-:W-:-:S03]  /*26e0*/  FSETP.NEU.AND P1, PT, R156, -INF , PT ;  /* 0xff8000009c00780b */ /* 0x000fc60003f2d000 */
[----:B------:R-:W-:Y:S01]  /*26f0*/  FMUL R56, R10, UR18 ;  /* 0x000000120a387c20 */ /* 0x000fe20008400000 */
[----:B------:R-:W-:Y:S01]  /*2700*/  FSEL R10, R156, RZ, P1 ;  /* 0x000000ff9c0a7208 */ /* 0x000fe20000800000 */
[----:B------:R-:W-:Y:S02]  /*2710*/  ULDC UR18, c[0x0][0x604] ;  /* 0x0001810000127ab9 */ /* 0x000fe40000000800 */
[--C-:B------:R-:W-:Y:S01]  /*2720*/  FFMA R26, R26, UR19, -R56.reuse ;  /* 0x000000131a1a7c23 */ /* 0x100fe20008000838 */
[--C-:B------:R-:W-:Y:S01]  /*2730*/  FFMA R27, R27, UR22, -R56.reuse ;  /* 0x000000161b1b7c23 */ /* 0x100fe20008000838 */
[----:B------:R-:W-:Y:S01]  /*2740*/  FMUL R10, R10, UR6 ;  /* 0x000000060a0a7c20 */ /* 0x000fe20008400000 */
[----:B------:R-:W-:Y:S01]  /*2750*/  ULDC UR22, c[0x0][0x604] ;  /* 0x0001810000167ab9 */ /* 0x000fe20000000800 */
[----:B------:R-:W-:Y:S01]  /*2760*/  FFMA R31, R31, UR24, -R56 ;  /* 0x000000181f1f7c23 */ /* 0x000fe20008000838 */
[----:B------:R-:W-:Y:S01]  /*2770*/  FSETP.GEU.AND P4, PT, R26, -126, PT ;  /* 0xc2fc00001a00780b */ /* 0x000fe20003f8e000 */
[--C-:B------:R-:W-:Y:S01]  /*2780*/  FFMA R24, R24, UR7, -R10.reuse ;  /* 0x0000000718187c23 */ /* 0x100fe2000800080a */
[----:B------:R-:W-:Y:S01]  /*2790*/  FSETP.GEU.AND P5, PT, R27, -126, PT ;  /* 0xc2fc00001b00780b */ /* 0x000fe20003fae000 */
[--C-:B------:R-:W-:Y:S01]  /*27a0*/  FFMA R25, R25, UR8, -R10.reuse ;  /* 0x0000000819197c23 */ /* 0x100fe2000800080a */
[----:B------:R-:W-:Y:S01]  /*27b0*/  FFMA R28, R28, UR9, -R10 ;  /* 0x000000091c1c7c23 */ /* 0x000fe2000800080a */
[----:B------:R-:W-:Y:S01]  /*27c0*/  FFMA R30, R30, UR22, -R56 ;  /* 0x000000161e1e7c23 */ /* 0x000fe20008000838 */
[----:B------:R-:W-:Y:S01]  /*27d0*/  FSETP.GEU.AND P6, PT, R24, -126, PT ;  /* 0xc2fc00001800780b */ /* 0x000fe20003fce000 */
[--C-:B------:R-:W-:Y:S01]  /*27e0*/  FFMA R29, R29, UR10, -R10.reuse ;  /* 0x0000000a1d1d7c23 */ /* 0x100fe2000800080a */
[----:B------:R-:W-:Y:S01]  /*27f0*/  FSETP.GEU.AND P2, PT, R31, -126, PT ;  /* 0xc2fc00001f00780b */ /* 0x000fe20003f4e000 */
[----:B------:R-:W-:Y:S01]  /*2800*/  ULDC UR19, c[0x0][0x604] ;  /* 0x0001810000137ab9 */ /* 0x000fe20000000800 */
[----:B------:R-:W-:Y:S01]  /*2810*/  FSETP.GEU.AND P1, PT, R30, -126, PT ;  /* 0xc2fc00001e00780b */ /* 0x000fe20003f2e000 */
[----:B------:R-:W-:Y:S01]  /*2820*/  ULDC UR6, c[0x0][0x604] ;  /* 0x0001810000067ab9 */ /* 0x000fe20000000800 */
[----:B------:R-:W-:Y:S01]  /*2830*/  FSETP.GEU.AND P3, PT, R25, -126, PT ;  /* 0xc2fc00001900780b */ /* 0x000fe20003f6e000 */
[----:B------:R-:W-:Y:S01]  /*2840*/  @!P4 FMUL R26, R26, 0.5 ;  /* 0x3f0000001a1ac820 */ /* 0x000fe20000400000 */
[--C-:B------:R-:W-:Y:S01]  /*2850*/  FFMA R127, R32, UR11, -R10.reuse ;  /* 0x0000000b207f7c23 */ /* 0x100fe2000800080a */
[----:B------:R-:W-:Y:S01]  /*2860*/  @!P5 FMUL R27, R27, 0.5 ;  /* 0x3f0000001b1bd820 */ /* 0x000fe20000400000 */
[--C-:B------:R-:W-:Y:S01]  /*2870*/  FFMA R128, R33, UR12, -R10.reuse ;  /* 0x0000000c21807c23 */ /* 0x100fe2000800080a */
[----:B------:R3:W4:Y:S01]  /*2880*/  MUFU.EX2 R142, R26 ;  /* 0x0000001a008e7308 */ /* 0x0007220000000800 */
[--C-:B------:R-:W-:Y:S01]  /*2890*/  FFMA R129, R36, UR13, -R10.reuse ;  /* 0x0000000d24817c23 */ /* 0x100fe2000800080a */
[----:B------:R-:W-:Y:S01]  /*28a0*/  @!P6 FMUL R24, R24, 0.5 ;  /* 0x3f0000001818e820 */ /* 0x000fe20000400000 */
[--C-:B------:R-:W-:Y:S01]  /*28b0*/  FFMA R132, R37, UR14, -R10.reuse ;  /* 0x0000000e25847c23 */ /* 0x100fe2000800080a */
[----:B------:R-:W-:Y:S01]  /*28c0*/  @!P2 FMUL R31, R31, 0.5 ;  /* 0x3f0000001f1fa820 */ /* 0x000fe20000400000 */
[--C-:B------:R-:W-:Y:S01]  /*28d0*/  FFMA R133, R40, UR15, -R10.reuse ;  /* 0x0000000f28857c23 */ /* 0x100fe2000800080a */
[----:B------:R-:W-:Y:S01]  /*28e0*/  @!P1 FMUL R30, R30, 0.5 ;  /* 0x3f0000001e1e9820 */ /* 0x000fe20000400000 */
[--C-:B------:R-:W-:Y:S01]  /*28f0*/  FFMA R135, R41, UR16, -R10.reuse ;  /* 0x0000001029877c23 */ /* 0x100fe2000800080a */
[----:B------:R-:W5:Y:S01]  /*2900*/  MUFU.EX2 R143, R27 ;  /* 0x0000001b008f7308 */ /* 0x000f620000000800 */
[----:B---3--:R-:W-:Y:S01]  /*2910*/  P2R R26, PR, RZ, 0x40 ;  /* 0x00000040ff1a7803 */ /* 0x008fe20000000000 */
[----:B------:R-:W3:Y:S01]  /*2920*/  SYNCS.PHASECHK.TRANS64.TRYWAIT P6, [R16+URZ+0x1e008], R61 ;  /* 0x01e0083d100075a7 */ /* 0x000ee200080c017f */
[----:B------:R-:W-:Y:S01]  /*2930*/  @!P3 FMUL R25, R25, 0.5 ;  /* 0x3f0000001919b820 */ /* 0x000fe20000400000 */
[--C-:B------:R-:W-:Y:S01]  /*2940*/  FFMA R136, R44, UR17, -R10.reuse ;  /* 0x000000112c887c23 */ /* 0x100fe2000800080a */
[--C-:B------:R-:W-:Y:S01]  /*2950*/  FFMA R137, R45, UR18, -R10.reuse ;  /* 0x000000122d897c23 */ /* 0x100fe2000800080a */
[--C-:B------:R-:W-:Y:S01]  /*2960*/  FFMA R138, R48, UR19, -R10.reuse ;  /* 0x00000013308a7c23 */ /* 0x100fe2000800080a */
[--C-:B------:R-:W-:Y:S01]  /*2970*/  FFMA R139, R49, UR20, -R10.reuse ;  /* 0x00000014318b7c23 */ /* 0x100fe2000800080a */
[--C-:B------:R-:W-:Y:S01]  /*2980*/  FFMA R140, R52, UR21, -R10.reuse ;  /* 0x00000015348c7c23 */ /* 0x100fe2000800080a */
[----:B----4-:R-:W-:Y:S01]  /*2990*/  @!P4 FMUL R142, R142, R142 ;  /* 0x0000008e8e8ec220 */ /* 0x010fe20000400000 */
[C---:B------:R-:W-:Y:S01]  /*29a0*/  FSETP.GEU.AND P4, PT, R28.reuse, -126, PT ;  /* 0xc2fc00001c00780b */ /* 0x040fe20003f8e000 */
[----:B------:R-:W-:Y:S01]  /*29b0*/  FFMA R141, R53, UR6, -R10 ;  /* 0x00000006358d7c23 */ /* 0x000fe2000800080a */
[----:B------:R4:W1:Y:S01]  /*29c0*/  MUFU.EX2 R144, R30 ;  /* 0x0000001e00907308 */ /* 0x0008620000000800 */
[----:B------:R-:W-:Y:S01]  /*29d0*/  ULDC UR6, c[0x0][0x604] ;  /* 0x0001810000067ab9 */ /* 0x000fe20000000800 */
[----:B------:R-:W-:Y:S01]  /*29e0*/  ULDC UR7, c[0x0][0x604] ;  /* 0x0001810000077ab9 */ /* 0x000fe20000000800 */
[----:B------:R-:W-:Y:S01]  /*29f0*/  ULDC UR8, c[0x0][0x604] ;  /* 0x0001810000087ab9 */ /* 0x000fe20000000800 */
[----:B------:R-:W-:Y:S01]  /*2a00*/  ULDC UR9, c[0x0][0x604] ;  /* 0x0001810000097ab9 */ /* 0x000fe20000000800 */
[----:B-----5:R-:W-:Y:S01]  /*2a10*/  @!P5 FMUL R143, R143, R143 ;  /* 0x0000008f8f8fd220 */ /* 0x020fe20000400000 */
[C---:B------:R-:W-:Y:S01]  /*2a20*/  FSETP.GEU.AND P5, PT, R29.reuse, -126, PT ;  /* 0xc2fc00001d00780b */ /* 0x040fe20003fae000 */
[----:B------:R-:W-:Y:S01]  /*2a30*/  ULDC UR10, c[0x0][0x604] ;  /* 0x00018100000a7ab9 */ /* 0x000fe20000000800 */
[----:B------:R4:W1:Y:S01]  /*2a40*/  MUFU.EX2 R145, R31 ;  /* 0x0000001f00917308 */ /* 0x0008620000000800 */
[----:B------:R-:W-:Y:S01]  /*2a50*/  ULDC UR11, c[0x0][0x604] ;  /* 0x00018100000b7ab9 */ /* 0x000fe20000000800 */
[----:B------:R-:W-:Y:S01]  /*2a60*/  ULDC UR12, c[0x0][0x604] ;  /* 0x00018100000c7ab9 */ /* 0x000fe20000000800 */
[----:B------:R-:W-:Y:S01]  /*2a70*/  @!P4 FMUL R28, R28, 0.5 ;  /* 0x3f0000001c1cc820 */ /* 0x000fe20000400000 */
[----:B------:R-:W-:Y:S01]  /*2a80*/  ULDC UR13, c[0x0][0x604] ;  /* 0x00018100000d7ab9 */ /* 0x000fe20000000800 */
[----:B------:R-:W-:Y:S01]  /*2a90*/  ULDC UR14, c[0x0][0x604] ;  /* 0x00018100000e7ab9 */ /* 0x000fe20000000800 */
[----:B------:R-:W-:Y:S01]  /*2aa0*/  ULDC UR15, c[0x0][0x604] ;  /* 0x00018100000f7ab9 */ /* 0x000fe20000000800 */
[----:B------:R-:W-:Y:S01]  /*2ab0*/  ULDC UR16, c[0x0][0x604] ;  /* 0x0001810000107ab9 */ /* 0x000fe20000000800 */
[----:B------:R4:W1:Y:S01]  /*2ac0*/  MUFU.EX2 R10, R24 ;  /* 0x00000018000a7308 */ /* 0x0008620000000800 */
[----:B------:R-:W-:Y:S01]  /*2ad0*/  ULDC UR17, c[0x0][0x604] ;  /* 0x0001810000117ab9 */ /* 0x000fe20000000800 */
[--C-:B------:R-:W-:Y:S01]  /*2ae0*/  FFMA R130, R34, UR6, -R56.reuse ;  /* 0x0000000622827c23 */ /* 0x100fe20008000838 */
[----:B------:R-:W-:Y:S01]  /*2af0*/  @!P5 FMUL R29, R29, 0.5 ;  /* 0x3f0000001d1dd820 */ /* 0x000fe20000400000 */
[--C-:B------:R-:W-:Y:S01]  /*2b00*/  FFMA R131, R35, UR7, -R56.reuse ;  /* 0x0000000723837c23 */ /* 0x100fe20008000838 */
[--C-:B------:R-:W-:Y:S01]  /*2b10*/  FFMA R134, R38, UR8, -R56.reuse ;  /* 0x0000000826867c23 */ /* 0x100fe20008000838 */
[--C-:B------:R-:W-:Y:S01]  /*2b20*/  FFMA R149, R39, UR9, -R56.reuse ;  /* 0x0000000927957c23 */ /* 0x100fe20008000838 */
[--C-:B------:R-:W-:Y:S01]  /*2b30*/  FFMA R150, R42, UR10, -R56.reuse ;  /* 0x0000000a2a967c23 */ /* 0x100fe20008000838 */
[----:B------:R4:W1:Y:S01]  /*2b40*/  MUFU.EX2 R11, R25 ;  /* 0x00000019000b7308 */ /* 0x0008620000000800 */
[--C-:B------:R-:W-:Y:S01]  /*2b50*/  FFMA R157, R43, UR11, -R56.reuse ;  /* 0x0000000b2b9d7c23 */ /* 0x100fe20008000838 */
[--C-:B------:R-:W-:Y:S01]  /*2b60*/  FFMA R159, R46, UR12, -R56.reuse ;  /* 0x0000000c2e9f7c23 */ /* 0x100fe20008000838 */
[--C-:B------:R-:W-:Y:S01]  /*2b70*/  FFMA R160, R47, UR13, -R56.reuse ;  /* 0x0000000d2fa07c23 */ /* 0x100fe20008000838 */
[--C-:B------:R-:W-:Y:S01]  /*2b80*/  FFMA R161, R50, UR14, -R56.reuse ;  /* 0x0000000e32a17c23 */ /* 0x100fe20008000838 */
[--C-:B------:R-:W-:Y:S01]  /*2b90*/  FFMA R162, R51, UR15, -R56.reuse ;  /* 0x0000000f33a27c23 */ /* 0x100fe20008000838 */
[--C-:B------:R-:W-:Y:S01]  /*2ba0*/  FFMA R163, R54, UR16, -R56.reuse ;  /* 0x0000001036a37c23 */ /* 0x100fe20008000838 */
[----:B------:R-:W-:Y:S01]  /*2bb0*/  FFMA R164, R55, UR17, -R56 ;  /* 0x0000001137a47c23 */ /* 0x000fe20008000838 */
[----:B------:R4:W1:Y:S08]  /*2bc0*/  MUFU.EX2 R125, R28 ;  /* 0x0000001c007d7308 */ /* 0x0008700000000800 */
[----:B------:R4:W1:Y:S01]  /*2bd0*/  MUFU.EX2 R126, R29 ;  /* 0x0000001d007e7308 */ /* 0x0008620000000800 */
[----:B---3--:R-:W-:Y:S05]  /*2be0*/  @!P6 BRA `(.L_x_23) ;  /* 0x0000008000e8e947 */ /* 0x008fea0003800000 */
.L_x_87:
[----:B------:R-:W-:Y:S01]  /*2bf0*/  ISETP.NE.AND P6, PT, R26, RZ, PT ;  /* 0x000000ff1a00720c */ /* 0x000fe20003fc5270 */
[----:B-1----:R-:W-:Y:S01]  /*2c00*/  @!P1 FMUL R144, R144, R144 ;  /* 0x0000009090909220 */ /* 0x002fe20000400000 */
[----:B------:R-:W-:Y:S01]  /*2c10*/  @!P2 FMUL R145, R145, R145 ;  /* 0x000000919191a220 */ /* 0x000fe20000400000 */
[----:B------:R-:W-:Y:S01]  /*2c20*/  @!P3 FMUL R11, R11, R11 ;  /* 0x0000000b0b0bb220 */ /* 0x000fe20000400000 */
[----:B------:R-:W-:Y:S01]  /*2c30*/  @!P4 FMUL R125, R125, R125 ;  /* 0x0000007d7d7dc220 */ /* 0x000fe20000400000 */
[----:B------:R-:W-:Y:S01]  /*2c40*/  @!P5 FMUL R126, R126, R126 ;  /* 0x0000007e7e7ed220 */ /* 0x000fe20000400000 */
[----:B------:R-:W-:Y:S01]  /*2c50*/  ULOP3.LUT UR23, UR23, 0x2000000, URZ, 0xfc, !UPT ;  /* 0x0200000017177892 */ /* 0x000fe2000f8efc3f */
[----:B------:R-:W-:Y:S01]  /*2c60*/  F2FP.BF16.F32.PACK_AB R121, R143, R142 ;  /* 0x0000008e8f79723e */ /* 0x000fe200000010ff */
[----:B------:R-:W-:Y:S01]  /*2c70*/  UMOV UR7, 0x40000040 ;  /* 0x4000004000077882 */ /* 0x000fe20000000000 */
[----:B------:R-:W-:Y:S01]  /*2c80*/  F2FP.BF16.F32.PACK_AB R123, R145, R144 ;  /* 0x00000090917b723e */ /* 0x000fe200000010ff */
[----:B------:R-:W-:Y:S01]  /*2c90*/  UIADD3 UR6, UR23, 0x600, URZ ;  /* 0x0000060017067890 */ /* 0x000fe2000fffe03f */
[----:B------:R-:W-:Y:S01]  /*2ca0*/  F2FP.BF16.F32.PACK_AB R122, R126, R125 ;  /* 0x0000007d7e7a723e */ /* 0x000fe200000010ff */
[----:B------:R-:W-:Y:S01]  /*2cb0*/  ULDC UR14, c[0x0][0x604] ;  /* 0x00018100000e7ab9 */ /* 0x000fe20000000800 */
[----:B------:R-:W-:Y:S01]  /*2cc0*/  @!P6 FMUL R10, R10, R10 ;  /* 0x0000000a0a0ae220 */ /* 0x000fe20000400000 */
[----:B------:R-:W-:Y:S01]  /*2cd0*/  FSETP.GEU.AND P1, PT, R130, -126, PT ;  /* 0xc2fc00008200780b */ /* 0x000fe20003f2e000 */
[----:B------:R-:W-:Y:S01]  /*2ce0*/  ULDC UR15, c[0x0][0x28c] ;  /* 0x0000a300000f7ab9 */ /* 0x000fe20000000800 */
[----:B------:R-:W-:-:S02]  /*2cf0*/  FSETP.GEU.AND P6, PT, R131, -126, PT ;  /* 0xc2fc00008300780b */ /* 0x000fc40003fce000 */
[----:B------:R-:W-:Y:S02]  /*2d00*/  F2FP.BF16.F32.PACK_AB R120, R11, R10 ;  /* 0x0000000a0b78723e */ /* 0x000fe400000010ff */
[----:B------:R-:W-:Y:S02]  /*2d10*/  FSETP.GEU.AND P5, PT, R134, -126, PT ;  /* 0xc2fc00008600780b */ /* 0x000fe40003fae000 */
[----:B--234-:R-:W-:Y:S01]  /*2d20*/  WARPGROUP.ARRIVE ;  /* 0x00000000000079c5 */ /* 0x01cfe20000000000 */
[----:B------:R-:W-:Y:S02]  /*2d30*/  FSETP.GEU.AND P4, PT, R149, -126, PT ;  /* 0xc2fc00009500780b */ /* 0x000fe40003f8e000 */
[----:B------:R-:W-:Y:S02]  /*2d40*/  FSETP.GEU.AND P3, PT, R127, -126, PT ;  /* 0xc2fc00007f00780b */ /* 0x000fe40003f6e000 */
[----:B------:R-:W-:Y:S01]  /*2d50*/  @!P1 FMUL R130, R130, 0.5 ;  /* 0x3f00000082829820 */ /* 0x000fe20000400000 */
[----:B------:R-:W-:Y:S01]  /*2d60*/  HGMMA.64x192x16.F32.BF16 R24, R120, gdesc[UR4].tnspB, RZ, !UPT, gsb0 ;  /* 0x42e0000478187df0 */ /* 0x000fe2000c0018ff */
[----:B------:R-:W-:Y:S01]  /*2d70*/  @!P6 FMUL R131, R131, 0.5 ;  /* 0x3f0000008383e820 */ /* 0x000fe20000400000 */
[----:B------:R-:W-:Y:S01]  /*2d80*/  FSETP.GEU.AND P2, PT, R128, -126, PT ;  /* 0xc2fc00008000780b */ /* 0x000fe20003f4e000 */
[----:B------:R-:W1:Y:S01]  /*2d90*/  MUFU.EX2 R146, R130 ;  /* 0x0000008200927308 */ /* 0x000e620000000800 */
[----:B------:R-:W-:Y:S01]  /*2da0*/  UIADD3 UR6, UR23, 0x680, URZ ;  /* 0x0000068017067890 */ /* 0x000fe2000fffe03f */
[----:B------:R-:W-:Y:S01]  /*2db0*/  @!P5 FMUL R134, R134, 0.5 ;  /* 0x3f0000008686d820 */ /* 0x000fe20000400000 */
[----:B------:R-:W-:Y:S01]  /*2dc0*/  UMOV UR7, 0x40000040 ;  /* 0x4000004000077882 */ /* 0x000fe20000000000 */
[----:B------:R-:W-:Y:S01]  /*2dd0*/  IADD3 R154, R154, 0x40, RZ ;  /* 0x000000409a9a7810 */ /* 0x000fe20007ffe0ff */
[----:B------:R-:W-:-:S02]  /*2de0*/  @!P4 FMUL R149, R149, 0.5 ;  /* 0x3f0000009595c820 */ /* 0x000fc40000400000 */
[----:B------:R-:W-:Y:S01]  /*2df0*/  @!P3 FMUL R127, R127, 0.5 ;  /* 0x3f0000007f7fb820 */ /* 0x000fe20000400000 */
[----:B------:R-:W2:Y:S04]  /*2e00*/  MUFU.EX2 R147, R131 ;  /* 0x0000008300937308 */ /* 0x000ea80000000800 */
[----:B------:R-:W-:-:S04]  /*2e10*/  @!P2 FMUL R128, R128, 0.5 ;  /* 0x3f0000008080a820 */ /* 0x000fc80000400000 */
[----:B------:R-:W3:Y:S01]  /*2e20*/  MUFU.EX2 R148, R134 ;  /* 0x0000008600947308 */ /* 0x000ee20000000800 */
[----:B-1----:R-:W-:Y:S01]  /*2e30*/  @!P1 FMUL R146, R146, R146 ;  /* 0x0000009292929220 */ /* 0x002fe20000400000 */
[----:B------:R-:W-:-:S06]  /*2e40*/  FSETP.GEU.AND P1, PT, R129, -126, PT ;  /* 0xc2fc00008100780b */ /* 0x000fcc0003f2e000 */
[----:B------:R-:W1:Y:S01]  /*2e50*/  MUFU.EX2 R149, R149 ;  /* 0x0000009500957308 */ /* 0x000e620000000800 */
[----:B--2---:R-:W-:Y:S01]  /*2e60*/  @!P6 FMUL R147, R147, R147 ;  /* 0x000000939393e220 */ /* 0x004fe20000400000 */
[----:B------:R-:W-:-:S05]  /*2e70*/  FSETP.GEU.AND P6, PT, R132, -126, PT ;  /* 0xc2fc00008400780b */ /* 0x000fca0003fce000 */
[----:B------:R-:W-:Y:S01]  /*2e80*/  @!P1 FMUL R129, R129, 0.5 ;  /* 0x3f00000081819820 */ /* 0x000fe20000400000 */
[----:B------:R-:W2:Y:S01]  /*2e90*/  MUFU.EX2 R127, R127 ;  /* 0x0000007f007f7308 */ /* 0x000ea20000000800 */
[----:B---3--:R-:W-:Y:S01]  /*2ea0*/  @!P5 FMUL R148, R148, R148 ;  /* 0x000000949494d220 */ /* 0x008fe20000400000 */
[----:B------:R-:W-:-:S05]  /*2eb0*/  FSETP.GEU.AND P5, PT, R159, -126, PT ;  /* 0xc2fc00009f00780b */ /* 0x000fca0003fae000 */
[----:B------:R-:W-:Y:S01]  /*2ec0*/  @!P6 FMUL R132, R132, 0.5 ;  /* 0x3f0000008484e820 */ /* 0x000fe20000400000 */
[----:B------:R-:W3:Y:S01]  /*2ed0*/  MUFU.EX2 R130, R128 ;  /* 0x0000008000827308 */ /* 0x000ee20000000800 */
[----:B-1----:R-:W-:Y:S01]  /*2ee0*/  @!P4 FMUL R149, R149, R149 ;  /* 0x000000959595c220 */ /* 0x002fe20000400000 */
[----:B------:R-:W-:-:S05]  /*2ef0*/  FSETP.GEU.AND P4, PT, R160, -126, PT ;  /* 0xc2fc0000a000780b */ /* 0x000fca0003f8e000 */
[----:B------:R-:W-:Y:S01]  /*2f00*/  @!P5 FMUL R159, R159, 0.5 ;  /* 0x3f0000009f9fd820 */ /* 0x000fe20000400000 */
        /* <DEDUP_REMOVED lines=18> */
[----:B------:R-:W-:-:S03]  /*3030*/  FSETP.GEU.AND P5, PT, R163, -126, PT ;  /* 0xc2fc0000a300780b */ /* 0x000fc60003fae000 */
[----:B------:R-:W-:Y:S02]  /*3040*/  FADD R144, R144, R159 ;  /* 0x0000009f90907221 */ /* 0x000fe40000000000 */
[----:B------:R-:W-:Y:S01]  /*3050*/  @!P6 FMUL R157, R157, 0.5 ;  /* 0x3f0000009d9de820 */ /* 0x000fe20000400000 */
[----:B------:R-:W3:Y:S01]  /*3060*/  MUFU.EX2 R151, R150 ;  /* 0x0000009600977308 */ /* 0x000ee20000000800 */
[----:B-1----:R-:W-:Y:S01]  /*3070*/  @!P4 FMUL R160, R160, R160 ;  /* 0x000000a0a0a0c220 */ /* 0x002fe20000400000 */
[----:B------:R-:W-:-:S03]  /*3080*/  FSETP.GEU.AND P4, PT, R164, -126, PT ;  /* 0xc2fc0000a400780b */ /* 0x000fc60003f8e000 */
[----:B------:R-:W-:Y:S02]  /*3090*/  FADD R145, R145, R160 ;  /* 0x000000a091917221 */ /* 0x000fe40000000000 */
[----:B------:R-:W-:Y:S01]  /*30a0*/  @!P5 FMUL R163, R163, 0.5 ;  /* 0x3f000000a3a3d820 */ /* 0x000fe20000400000 */
[----:B------:R1:W4:Y:S01]  /*30b0*/  MUFU.EX2 R158, R157 ;  /* 0x0000009d009e7308 */ /* 0x0003220000000800 */
[----:B--2---:R-:W-:Y:S01]  /*30c0*/  @!P3 FMUL R133, R133, R133 ;  /* 0x000000858585b220 */ /* 0x004fe20000400000 */
[----:B------:R-:W-:-:S03]  /*30d0*/  FSETP.GEU.AND P3, PT, R138, -126, PT ;  /* 0xc2fc00008a00780b */ /* 0x000fc60003f6e000 */
[----:B------:R-:W-:Y:S02]  /*30e0*/  FADD R10, R10, R133 ;  /* 0x000000850a0a7221 */ /* 0x000fe40000000000 */
[----:B------:R-:W-:Y:S01]  /*30f0*/  @!P4 FMUL R164, R164, 0.5 ;  /* 0x3f000000a4a4c820 */ /* 0x000fe20000400000 */
[----:B------:R-:W2:Y:S01]  /*3100*/  MUFU.EX2 R128, R135 ;  /* 0x0000008700807308 */ /* 0x000ea20000000800 */
[----:B---3--:R-:W-:Y:S01]  /*3110*/  @!P1 FMUL R151, R151, R151 ;  /* 0x0000009797979220 */ /* 0x008fe20000400000 */
[----:B------:R-:W-:Y:S02]  /*3120*/  FSETP.GEU.AND P1, PT, R136, -126, PT ;  /* 0xc2fc00008800780b */ /* 0x000fe40003f2e000 */
[----:B-1----:R-:W-:Y:S01]  /*3130*/  LEA.HI.SX32 R157, R124, 0xffffffff, 0x1a ;  /* 0xffffffff7c9d7811 */ /* 0x002fe200078fd2ff */
[----:B------:R-:W-:Y:S02]  /*3140*/  FADD R142, R142, R151 ;  /* 0x000000978e8e7221 */ /* 0x000fe40000000000 */
[----:B------:R-:W-:Y:S01]  /*3150*/  @!P3 FMUL R138, R138, 0.5 ;  /* 0x3f0000008a8ab820 */ /* 0x000fe20000400000 */
[----:B------:R-:W1:Y:S01]  /*3160*/  MUFU.EX2 R163, R163 ;  /* 0x000000a300a37308 */ /* 0x000e620000000800 */
[----:B----4-:R-:W-:Y:S01]  /*3170*/  @!P6 FMUL R158, R158, R158 ;  /* 0x0000009e9e9ee220 */ /* 0x010fe20000400000 */
[----:B------:R-:W-:-:S03]  /*3180*/  FSETP.GEU.AND P6, PT, R137, -126, PT ;  /* 0xc2fc00008900780b */ /* 0x000fc60003fce000 */
[----:B------:R-:W-:Y:S02]  /*3190*/  FADD R143, R143, R158 ;  /* 0x0000009e8f8f7221 */ /* 0x000fe40000000000 */
[----:B------:R-:W-:Y:S01]  /*31a0*/  @!P1 FMUL R136, R136, 0.5 ;  /* 0x3f00000088889820 */ /* 0x000fe20000400000 */
[----:B------:R-:W3:Y:S01]  /*31b0*/  MUFU.EX2 R164, R164 ;  /* 0x000000a400a47308 */ /* 0x000ee20000000800 */
[----:B--2---:R-:W-:Y:S01]  /*31c0*/  @!P2 FMUL R128, R128, R128 ;  /* 0x000000808080a220 */ /* 0x004fe20000400000 */
[----:B------:R-:W-:-:S05]  /*31d0*/  FSETP.GEU.AND P2, PT, R139, -126, PT ;  /* 0xc2fc00008b00780b */ /* 0x000fca0003f4e000 */
[----:B------:R-:W-:Y:S01]  /*31e0*/  @!P6 FMUL R137, R137, 0.5 ;  /* 0x3f0000008989e820 */ /* 0x000fe20000400000 */
[----:B------:R-:W2:Y:S01]  /*31f0*/  MUFU.EX2 R132, R136 ;  /* 0x0000008800847308 */ /* 0x000ea20000000800 */
[----:B-1----:R-:W-:-:S06]  /*3200*/  @!P5 FMUL R163, R163, R163 ;  /* 0x000000a3a3a3d220 */ /* 0x002fcc0000400000 */
[----:B------:R-:W-:Y:S01]  /*3210*/  @!P2 FMUL R139, R139, 0.5 ;  /* 0x3f0000008b8ba820 */ /* 0x000fe20000400000 */
[----:B------:R-:W1:Y:S01]  /*3220*/  MUFU.EX2 R129, R137 ;  /* 0x0000008900817308 */ /* 0x000e620000000800 */
[----:B---3--:R-:W-:-:S07]  /*3230*/  @!P4 FMUL R164, R164, R164 ;  /* 0x000000a4a4a4c220 */ /* 0x008fce0000400000 */
[----:B------:R-:W3:Y:S01]  /*3240*/  MUFU.EX2 R138, R138 ;  /* 0x0000008a008a7308 */ /* 0x000ee20000000800 */
[----:B--2---:R-:W-:Y:S01]  /*3250*/  @!P1 FMUL R132, R132, R132 ;  /* 0x0000008484849220 */ /* 0x004fe20000400000 */
[----:B------:R-:W-:-:S03]  /*3260*/  FSETP.GEU.AND P1, PT, R161, -126, PT ;  /* 0xc2fc0000a100780b */ /* 0x000fc60003f2e000 */
[----:B------:R-:W-:-:S03]  /*3270*/  FADD R125, R125, R132 ;  /* 0x000000847d7d7221 */ /* 0x000fc60000000000 */
[----:B------:R-:W2:Y:S01]  /*3280*/  MUFU.EX2 R135, R139 ;  /* 0x0000008b00877308 */ /* 0x000ea20000000800 */
[----:B-1----:R-:W-:Y:S01]  /*3290*/  @!P6 FMUL R129, R129, R129 ;  /* 0x000000818181e220 */ /* 0x002fe20000400000 */
[----:B------:R-:W-:-:S03]  /*32a0*/  FSETP.GEU.AND P6, PT, R162, -126, PT ;  /* 0xc2fc0000a200780b */ /* 0x000fc60003fce000 */
[----:B------:R-:W-:Y:S02]  /*32b0*/  FADD R126, R126, R129 ;  /* 0x000000817e7e7221 */ /* 0x000fe40000000000 */
[----:B------:R-:W-:Y:S01]  /*32c0*/  @!P1 FMUL R161, R161, 0.5 ;  /* 0x3f000000a1a19820 */ /* 0x000fe20000400000 */
[----:B---3--:R-:W-:-:S05]  /*32d0*/  @!P3 FMUL R138, R138, R138 ;  /* 0x0000008a8a8ab220 */ /* 0x008fca0000400000 */
[----:B------:R-:W1:Y:S02]  /*32e0*/  MUFU.EX2 R161, R161 ;  /* 0x000000a100a17308 */ /* 0x000e640000000800 */
[----:B------:R-:W-:Y:S01]  /*32f0*/  @!P6 FMUL R162, R162, 0.5 ;  /* 0x3f000000a2a2e820 */ /* 0x000fe20000400000 */
[----:B--2---:R-:W-:-:S05]  /*3300*/  @!P2 FMUL R135, R135, R135 ;  /* 0x000000878787a220 */ /* 0x004fca0000400000 */
[----:B------:R-:W2:Y:S01]  /*3310*/  MUFU.EX2 R162, R162 ;  /* 0x000000a200a27308 */ /* 0x000ea20000000800 */
[----:B-1----:R-:W-:Y:S01]  /*3320*/  @!P1 FMUL R161, R161, R161 ;  /* 0x000000a1a1a19220 */ /* 0x002fe20000400000 */
[----:B------:R-:W-:Y:S01]  /*3330*/  FSETP.GEU.AND P1, PT, R140, -126, PT ;  /* 0xc2fc00008c00780b */ /* 0x000fe20003f2e000 */
[----:B--2---:R-:W-:Y:S01]  /*3340*/  @!P6 FMUL R162, R162, R162 ;  /* 0x000000a2a2a2e220 */ /* 0x004fe20000400000 */
[----:B------:R-:W-:-:S11]  /*3350*/  FSETP.GEU.AND P6, PT, R141, -126, PT ;  /* 0xc2fc00008d00780b */ /* 0x000fd60003fce000 */
[----:B------:R-:W-:-:S04]  /*3360*/  @!P1 FMUL R140, R140, 0.5 ;  /* 0x3f0000008c8c9820 */ /* 0x000fc80000400000 */
[----:B------:R-:W1:Y:S01]  /*3370*/  MUFU.EX2 R136, R140 ;  /* 0x0000008c00887308 */ /* 0x000e620000000800 */
[----:B------:R-:W-:Y:S02]  /*3380*/  WARPGROUP.DEPBAR.LE gsb0, 0x0 ;  /* 0x00008000000079c5 */ /* 0x000fe40000010000 */
[----:B------:R-:W-:Y:S01]  /*3390*/  F2FP.BF16.F32.PACK_AB R121, R147, R146 ;  /* 0x000000929379723e */ /* 0x000fe200000010ff */
[----:B------:R-:W-:Y:S01]  /*33a0*/  @!P6 FMUL R141, R141, 0.5 ;  /* 0x3f0000008d8de820 */ /* 0x000fe20000400000 */
[----:B------:R-:W-:Y:S02]  /*33b0*/  F2FP.BF16.F32.PACK_AB R123, R149, R148 ;  /* 0x00000094957b723e */ /* 0x000fe400000010ff */
[----:B------:R-:W-:Y:S01]  /*33c0*/  F2FP.BF16.F32.PACK_AB R120, R130, R127 ;  /* 0x0000007f8278723e */ /* 0x000fe200000010ff */
[----:B------:R-:W2:Y:S01]  /*33d0*/  MUFU.EX2 R137, R141 ;  /* 0x0000008d00897308 */ /* 0x000ea20000000800 */
[----:B------:R-:W-:Y:S01]  /*33e0*/  F2FP.BF16.F32.PACK_AB R122, R134, R131 ;  /* 0x00000083867a723e */ /* 0x000fe200000010ff */
[----:B------:R-:W-:-:S03]  /*33f0*/  FADD R127, R127, R138 ;  /* 0x0000008a7f7f7221 */ /* 0x000fc60000000000 */
[----:B------:R-:W-:Y:S01]  /*3400*/  WARPGROUP.ARRIVE ;  /* 0x00000000000079c5 */ /* 0x000fe20000000000 */
[----:B------:R-:W-:Y:S01]  /*3410*/  FADD R10, R10, R127 ;  /* 0x0000007f0a0a7221 */ /* 0x000fe20000000000 */
[----:B-1----:R-:W-:Y:S01]  /*3420*/  @!P1 FMUL R136, R136, R136 ;  /* 0x0000008888889220 */ /* 0x002fe20000400000 */
[----:B------:R-:W-:-:S03]  /*3430*/  ISETP.GE.AND P1, PT, R9, 0x81, PT ;  /* 0x000000810900780c */ /* 0x000fc60003f26270 */
[----:B------:R-:W-:Y:S01]  /*3440*/  HGMMA.64x192x16.F32.BF16 R24, R120, gdesc[UR4].tnspB, R24, gsb0 ;  /* 0x42e0000478187df0 */ /* 0x000fe20008001818 */
[----:B------:R-:W-:Y:S01]  /*3450*/  UIADD3 UR6, UR23, 0x700, URZ ;  /* 0x0000070017067890 */ /* 0x000fe2000fffe03f */
[----:B------:R-:W-:Y:S01]  /*3460*/  UMOV UR7, 0x40000040 ;  /* 0x4000004000077882 */ /* 0x000fe20000000000 */
[----:B--2---:R-:W-:Y:S01]  /*3470*/  @!P6 FMUL R137, R137, R137 ;  /* 0x000000898989e220 */ /* 0x004fe20000400000 */
[----:B------:R-:W-:Y:S02]  /*3480*/  WARPGROUP.DEPBAR.LE gsb0, 0x0 ;  /* 0x00008000000079c5 */ /* 0x000fe40000010000 */
[----:B------:R-:W-:Y:S02]  /*3490*/  F2FP.BF16.F32.PACK_AB R121, R158, R151 ;  /* 0x000000979e79723e */ /* 0x000fe400000010ff */
[----:B------:R-:W-:Y:S02]  /*34a0*/  F2FP.BF16.F32.PACK_AB R123, R160, R159 ;  /* 0x0000009fa07b723e */ /* 0x000fe400000010ff */
[----:B------:R-:W-:Y:S01]  /*34b0*/  F2FP.BF16.F32.PACK_AB R120, R128, R133 ;  /* 0x000000858078723e */ /* 0x000fe200000010ff */
[----:B------:R-:W-:Y:S01]  /*34c0*/  FADD R128, R11, R128 ;  /* 0x000000800b807221 */ /* 0x000fe20000000000 */
[----:B------:R-:W-:Y:S01]  /*34d0*/  F2FP.BF16.F32.PACK_AB R122, R129, R132 ;  /* 0x00000084817a723e */ /* 0x000fe200000010ff */
[----:B------:R-:W-:Y:S01]  /*34e0*/  VIADD R11, R16, 0x1e020 ;  /* 0x0001e020100b7836 */ /* 0x000fe20000000000 */
[----:B------:R-:W-:-:S02]  /*34f0*/  MOV R159, 0x2 ;  /* 0x00000002009f7802 */ /* 0x000fc40000000f00 */
[----:B------:R-:W-:-:S06]  /*3500*/  WARPGROUP.ARRIVE ;  /* 0x00000000000079c5 */ /* 0x000fcc0000000000 */
[----:B------:R-:W-:Y:S01]  /*3510*/  HGMMA.64x192x16.F32.BF16 R24, R120, gdesc[UR4].tnspB, R24, gsb0 ;  /* 0x42e0000478187df0 */ /* 0x000fe20008001818 */
[----:B------:R-:W-:Y:S01]  /*3520*/  UIADD3 UR6, UR23, 0x780, URZ ;  /* 0x0000078017067890 */ /* 0x000fe2000fffe03f */
[----:B------:R-:W-:Y:S01]  /*3530*/  UMOV UR7, 0x40000040 ;  /* 0x4000004000077882 */ /* 0x000fe20000000000 */
[----:B------:R-:W-:Y:S02]  /*3540*/  WARPGROUP.DEPBAR.LE gsb0, 0x0 ;  /* 0x00008000000079c5 */ /* 0x000fe40000010000 */
[----:B------:R-:W-:Y:S01]  /*3550*/  F2FP.BF16.F32.PACK_AB R121, R162, R161 ;  /* 0x000000a1a279723e */ /* 0x000fe200000010ff */
[----:B------:R-:W-:Y:S01]  /*3560*/  FADD R161, R146, R161 ;  /* 0x000000a192a17221 */ /* 0x000fe20000000000 */
[----:B------:R-:W-:Y:S01]  /*3570*/  F2FP.BF16.F32.PACK_AB R123, R164, R163 ;  /* 0x000000a3a47b723e */ /* 0x000fe200000010ff */
[----:B------:R-:W-:Y:S01]  /*3580*/  FADD R163, R148, R163 ;  /* 0x000000a394a37221 */ /* 0x000fe20000000000 */
[----:B------:R-:W-:Y:S01]  /*3590*/  F2FP.BF16.F32.PACK_AB R120, R135, R138 ;  /* 0x0000008a8778723e */ /* 0x000fe200000010ff */
[----:B------:R-:W-:Y:S01]  /*35a0*/  FADD R162, R147, R162 ;  /* 0x000000a293a27221 */ /* 0x000fe20000000000 */
[----:B------:R-:W-:Y:S01]  /*35b0*/  F2FP.BF16.F32.PACK_AB R122, R137, R136 ;  /* 0x00000088897a723e */ /* 0x000fe200000010ff */
[----:B------:R-:W-:Y:S01]  /*35c0*/  FADD R164, R149, R164 ;  /* 0x000000a495a47221 */ /* 0x000fe20000000000 */
[----:B------:R-:W-:Y:S01]  /*35d0*/  FADD R135, R130, R135 ;  /* 0x0000008782877221 */ /* 0x000fe20000000000 */
[----:B------:R-:W-:Y:S01]  /*35e0*/  FADD R137, R134, R137 ;  /* 0x0000008986897221 */ /* 0x000fe20000000000 */
[----:B------:R-:W-:Y:S01]  /*35f0*/  WARPGROUP.ARRIVE ;  /* 0x00000000000079c5 */ /* 0x000fe20000000000 */
[----:B------:R-:W-:Y:S01]  /*3600*/  FADD R136, R131, R136 ;  /* 0x0000008883887221 */ /* 0x000fe20000000000 */
[----:B------:R-:W-:Y:S01]  /*3610*/  FADD R142, R142, R161 ;  /* 0x000000a18e8e7221 */ /* 0x000fe20000000000 */
[----:B------:R-:W-:Y:S01]  /*3620*/  FADD R163, R144, R163 ;  /* 0x000000a390a37221 */ /* 0x000fe20000000000 */
[----:B------:R-:W-:Y:S01]  /*3630*/  FADD R143, R143, R162 ;  /* 0x000000a28f8f7221 */ /* 0x000fe20000000000 */
[----:B------:R-:W-:Y:S01]  /*3640*/  FADD R164, R145, R164 ;  /* 0x000000a491a47221 */ /* 0x000fe20000000000 */
[----:B------:R-:W-:Y:S01]  /*3650*/  HGMMA.64x192x16.F32.BF16 R24, R120, gdesc[UR4].tnspB, R24, gsb0 ;  /* 0x42e0000478187df0 */ /* 0x000fe20008001818 */
[----:B------:R-:W-:Y:S01]  /*3660*/  FADD R128, R128, R135 ;  /* 0x0000008780807221 */ /* 0x000fe20000000000 */
[----:B------:R-:W-:Y:S01]  /*3670*/  FADD R137, R126, R137 ;  /* 0x000000897e897221 */ /* 0x000fe20000000000 */
[----:B------:R-:W-:Y:S01]  /*3680*/  FADD R125, R125, R136 ;  /* 0x000000887d7d7221 */ /* 0x000fe20000000000 */
[----:B------:R-:W-:Y:S01]  /*3690*/  FADD R142, R142, R163 ;  /* 0x000000a38e8e7221 */ /* 0x000fe20000000000 */
[----:B------:R-:W-:Y:S01]  /*36a0*/  FADD R143, R143, R164 ;  /* 0x000000a48f8f7221 */ /* 0x000fe20000000000 */
[----:B------:R-:W-:Y:S01]  /*36b0*/  FADD R128, R128, R137 ;  /* 0x0000008980807221 */ /* 0x000fe20000000000 */
[----:B------:R-:W-:-:S02]  /*36c0*/  FADD R125, R10, R125 ;  /* 0x0000007d0a7d7221 */ /* 0x000fc40000000000 */
[----:B------:R-:W-:Y:S02]  /*36d0*/  FADD R10, R142, R143 ;  /* 0x0000008f8e0a7221 */ /* 0x000fe40000000000 */
[----:B------:R-:W-:Y:S01]  /*36e0*/  FADD R9, R125, R128 ;  /* 0x000000807d097221 */ /* 0x000fe20000000000 */
[----:B------:R-:W-:Y:S02]  /*36f0*/  WARPGROUP.DEPBAR.LE gsb0, 0x0 ;  /* 0x00008000000079c5 */ /* 0x000fe40000010000 */
[----:B------:R-:W-:-:S04]  /*3700*/  PRMT R120, RZ, 0x654, R11 ;  /* 0x00000654ff787816 */ /* 0x000fc8000000000b */
[----:B------:R1:W-:Y:S01]  /*3710*/  SYNCS.ARRIVE.TRANS64.RED.A1T0 RZ, [R120+URZ], RZ ;  /* 0x000000ff78ff79a7 */ /* 0x0003e2000810043f */
[----:B------:R-:W-:Y:S05]  /*3720*/  @!P1 BRA `(.L_x_24) ;  /* 0x0000002400b09947 */ /* 0x000fea0003800000 */
[----:B------:R-:W-:Y:S01]  /*3730*/  MOV R161, R156 ;  /* 0x0000009c00a17202 */ /* 0x000fe20000000f00 */
[----:B------:R-:W-:Y:S01]  /*3740*/  IMAD.MOV.U32 R163, RZ, RZ, R8 ;  /* 0x000000ffffa37224 */ /* 0x000fe200078e0008 */
[----:B------:R-:W-:Y:S01]  /*3750*/  MOV R159, 0x2 ;  /* 0x00000002009f7802 */ /* 0x000fe20000000f00 */
[----:B------:R-:W-:Y:S01]  /*3760*/  ULDC.64 UR38, c[0x0][0x198] ;  /* 0x0000660000267ab9 */ /* 0x000fe20000000a00 */
[----:B------:R-:W-:Y:S01]  /*3770*/  MOV R4, 0x1 ;  /* 0x0000000100047802 */ /* 0x000fe20000000f00 */
[----:B------:R-:W-:Y:S01]  /*3780*/  ULDC UR22, c[0x0][0x604] ;  /* 0x0001810000167ab9 */ /* 0x000fe20000000800 */
[----:B------:R-:W-:-:S07]  /*3790*/  MOV R155, RZ ;  /* 0x000000ff009b7202 */ /* 0x000fce0000000f00 */
.L_x_36:
[----:B------:R-:W-:Y:S01]  /*37a0*/  IMAD R121, R159, 0x8, R16 ;  /* 0x000000089f797824 */ /* 0x000fe200078e0210 */
[----:B------:R-:W-:-:S07]  /*37b0*/  SHF.L.U32 R8, R155, 0x1f, RZ ;  /* 0x0000001f9b087819 */ /* 0x000fce00000006ff */
[----:B------:R-:W-:Y:S05]  /*37c0*/  YIELD ;  /* 0x0000000000007946 */ /* 0x000fea0003800000 */
[----:B------:R-:W2:Y:S01]  /*37d0*/  SYNCS.PHASECHK.TRANS64.TRYWAIT P2, [R121+URZ+0x1e000], R8 ;  /* 0x01e00008790075a7 */ /* 0x000ea2000804017f */
[C---:B------:R-:W-:Y:S02]  /*37e0*/  ISETP.GT.AND P1, PT, R157.reuse, 0x2, PT ;  /* 0x000000029d00780c */ /* 0x040fe40003f24270 */
[----:B------:R-:W-:Y:S01]  /*37f0*/  IADD3 R157, R157, -0x1, RZ ;  /* 0xffffffff9d9d7810 */ /* 0x000fe20007ffe0ff */
[----:B--2---:R-:W-:Y:S10]  /*3800*/  @!P2 BRA `(.L_x_25) ;  /* 0x0000007400f4a947 */ /* 0x004ff40003800000 */
.L_x_88:
[----:B------:R-:W-:Y:S05]  /*3810*/  WARPSYNC.ALL ;  /* 0x0000000000007948 */ /* 0x000fea0003800000 */
[----:B------:R-:W-:Y:S01]  /*3820*/  R2UR UR6, R159 ;  /* 0x000000009f0672ca */ /* 0x000fe200000e0000 */
[----:B-12---:R-:W-:Y:S01]  /*3830*/  WARPGROUP.ARRIVE ;  /* 0x00000000000079c5 */ /* 0x006fe20000000000 */
[----:B------:R-:W-:Y:S01]  /*3840*/  R2UR UR20, R152 ;  /* 0x00000000981472ca */ /* 0x000fe200000e0000 */
[----:B------:R-:W-:Y:S01]  /*3850*/  UMOV UR35, 0x40000040 ;  /* 0x4000004000237882 */ /* 0x000fe20000000000 */
[----:B------:R-:W-:Y:S01]  /*3860*/  R2UR UR21, R153 ;  /* 0x00000000991572ca */ /* 0x000fe200000e0000 */
[----:B------:R-:W-:Y:S01]  /*3870*/  UMOV UR27, 0x40000040 ;  /* 0x40000040001b7882 */ /* 0x000fe20000000000 */
[----:B------:R-:W-:Y:S01]  /*3880*/  MOV R8, UR23 ;  /* 0x0000001700087c02 */ /* 0x000fe20008000f00 */
[----:B------:R-:W-:Y:S01]  /*3890*/  UMOV UR23, 0x40000040 ;  /* 0x4000004000177882 */ /* 0x000fe20000000000 */
[----:B------:R-:W-:Y:S01]  /*38a0*/  MOV R156, UR22 ;  /* 0x00000016009c7c02 */ /* 0x000fe20008000f00 */
[----:B------:R-:W-:Y:S01]  /*38b0*/  UMOV UR19, 0x40000040 ;  /* 0x4000004000137882 */ /* 0x000fe20000000000 */
[----:B------:R-:W-:Y:S01]  /*38c0*/  R2UR UR12, R22 ;  /* 0x00000000160c72ca */ /* 0x000fe200000e0000 */
[----:B------:R-:W-:Y:S01]  /*38d0*/  UMOV UR11, 0x40000040 ;  /* 0x40000040000b7882 */ /* 0x000fe20000000000 */
[----:B------:R-:W-:Y:S01]  /*38e0*/  R2UR UR13, R23 ;  /* 0x00000000170d72ca */ /* 0x000fe200000e0000 */
[----:B------:R-:W-:Y:S01]  /*38f0*/  UIMAD UR6, UR6, 0x600, UR30 ;  /* 0x00000600060678a4 */ /* 0x000fe2000f8e021e */
[----:B------:R-:W-:Y:S01]  /*3900*/  MOV R158, UR15 ;  /* 0x0000000f009e7c02 */ /* 0x000fe20008000f00 */
[----:B------:R-:W-:Y:S01]  /*3910*/  UMOV UR15, 0x40000040 ;  /* 0x40000040000f7882 */ /* 0x000fe20000000000 */
[----:B------:R-:W-:Y:S01]  /*3920*/  MOV R160, UR14 ;  /* 0x0000000e00a07c02 */ /* 0x000fe20008000f00 */
[----:B------:R-:W-:Y:S01]  /*3930*/  UIADD3 UR7, UR6, 0x2, URZ ;  /* 0x0000000206077890 */ /* 0x000fe2000fffe03f */
[----:B------:R-:W-:Y:S01]  /*3940*/  R2UR UR32, R20 ;  /* 0x00000000142072ca */ /* 0x000fe200000e0000 */
[----:B------:R-:W-:Y:S01]  /*3950*/  UIADD3 UR58, UR6, 0x204, URZ ;  /* 0x00000204063a7890 */ /* 0x000fe2000fffe03f */
[----:B------:R-:W-:Y:S01]  /*3960*/  R2UR UR33, R21 ;  /* 0x00000000152172ca */ /* 0x000fe200000e0000 */
[----:B------:R-:W-:Y:S01]  /*3970*/  UMOV UR22, UR6 ;  /* 0x0000000600167c82 */ /* 0x000fe20008000000 */
[----:B------:R-:W-:Y:S01]  /*3980*/  R2UR UR24, R18 ;  /* 0x00000000121872ca */ /* 0x000fe200000e0000 */
[----:B------:R-:W-:Y:S01]  /*3990*/  HGMMA.64x64x16.F32.BF16 R120, gdesc[UR20], RZ, !UPT, gsb0 ;  /* 0x00e00000147879f0 */ /* 0x000fe2000c0018ff */
[----:B------:R-:W-:Y:S01]  /*39a0*/  UMOV UR14, UR7 ;  /* 0x00000007000e7c82 */ /* 0x000fe20008000000 */
[----:B------:R-:W-:Y:S01]  /*39b0*/  UIADD3 UR7, UR6, 0x4, URZ ;  /* 0x0000000406077890 */ /* 0x000fe2000fffe03f */
[----:B------:R-:W-:Y:S01]  /*39c0*/  R2UR UR25, R19 ;  /* 0x00000000131972ca */ /* 0x000fe200000e0000 */
[----:B------:R-:W-:Y:S01]  /*39d0*/  UMOV UR59, 0x40000040 ;  /* 0x40000040003b7882 */ /* 0x000fe20000000000 */
[----:B------:R-:W-:Y:S01]  /*39e0*/  R2UR UR16, R14 ;  /* 0x000000000e1072ca */ /* 0x000fe200000e0000 */
[----:B------:R-:W-:Y:S01]  /*39f0*/  UIADD3 UR54, UR6, 0x206, URZ ;  /* 0x0000020606367890 */ /* 0x000fe2000fffe03f */
[----:B------:R-:W-:Y:S01]  /*3a00*/  R2UR UR17, R15 ;  /* 0x000000000f1172ca */ /* 0x000fe200000e0000 */
[----:B------:R-:W-:Y:S01]  /*3a10*/  UMOV UR55, 0x40000040 ;  /* 0x4000004000377882 */ /* 0x000fe20000000000 */
[----:B------:R-:W-:Y:S01]  /*3a20*/  UMOV UR34, UR7 ;  /* 0x0000000700227c82 */ /* 0x000fe20008000000 */
[----:B------:R-:W-:Y:S01]  /*3a30*/  UIADD3 UR7, UR6, 0x6, URZ ;  /* 0x0000000606077890 */ /* 0x000fe2000fffe03f */
[----:B------:R-:W-:Y:S01]  /*3a40*/  R2UR UR8, R12 ;  /* 0x000000000c0872ca */ /* 0x000fe200000e0000 */
[----:B------:R-:W-:Y:S01]  /*3a50*/  UIADD3 UR50, UR6, 0x400, URZ ;  /* 0x0000040006327890 */ /* 0x000fe2000fffe03f */
[----:B------:R-:W-:Y:S01]  /*3a60*/  R2UR UR9, R13 ;  /* 0x000000000d0972ca */ /* 0x000fe200000e0000 */
[----:B------:R-:W-:Y:S01]  /*3a70*/  UMOV UR51, 0x40000040 ;  /* 0x4000004000337882 */ /* 0x000fe20000000000 */
[----:B------:R-:W-:Y:S01]  /*3a80*/  UIADD3 UR46, UR6, 0x402, URZ ;  /* 0x00000402062e7890 */ /* 0x000fe2000fffe03f */
[----:B------:R-:W-:Y:S01]  /*3a90*/  ISETP.NE.AND P2, PT, R7, RZ, PT ;  /* 0x000000ff0700720c */ /* 0x000fe20003f45270 */
[----:B------:R-:W-:Y:S01]  /*3aa0*/  UMOV UR26, UR7 ;  /* 0x00000007001a7c82 */ /* 0x000fe20008000000 */
[----:B------:R-:W-:Y:S01]  /*3ab0*/  UIADD3 UR7, UR6, 0x200, URZ ;  /* 0x0000020006077890 */ /* 0x000fe2000fffe03f */
[----:B------:R-:W-:Y:S01]  /*3ac0*/  R2UR UR23, R8 ;  /* 0x00000000081772ca */ /* 0x000fe200000e0000 */
[----:B------:R-:W-:Y:S01]  /*3ad0*/  UMOV UR47, 0x40000040 ;  /* 0x40000040002f7882 */ /* 0x000fe20000000000 */
[----:B------:R-:W-:Y:S01]  /*3ae0*/  UIADD3 UR42, UR6, 0x404, URZ ;  /* 0x00000404062a7890 */ /* 0x000fe2000fffe03f */
[----:B------:R-:W-:Y:S01]  /*3af0*/  R2UR UR22, R156 ;  /* 0x000000009c1672ca */ /* 0x000fe200000e0000 */
[----:B------:R-:W-:-:S02]  /*3b00*/  UMOV UR43, 0x40000040 ;  /* 0x40000040002b7882 */ /* 0x000fc40000000000 */
[----:B------:R-:W-:Y:S01]  /*3b10*/  UMOV UR18, UR7 ;  /* 0x0000000700127c82 */ /* 0x000fe20008000000 */
[----:B------:R-:W-:Y:S02]  /*3b20*/  UIADD3 UR7, UR6, 0x202, URZ ;  /* 0x0000020206077890 */ /* 0x000fe4000fffe03f */
[----:B------:R-:W-:-:S05]  /*3b30*/  UIADD3 UR6, UR6, 0x406, URZ ;  /* 0x0000040606067890 */ /* 0x000fca000fffe03f */
[----:B------:R-:W-:Y:S01]  /*3b40*/  UMOV UR10, UR7 ;  /* 0x00000007000a7c82 */ /* 0x000fe20008000000 */
[----:B------:R-:W-:Y:S01]  /*3b50*/  UMOV UR7, 0x40000040 ;  /* 0x4000004000077882 */ /* 0x000fe20000000000 */
[----:B------:R-:W-:Y:S02]  /*3b60*/  WARPGROUP.DEPBAR.LE gsb0, 0x0 ;  /* 0x00008000000079c5 */ /* 0x000fe40000010000 */
[----:B------:R-:W-:-:S06]  /*3b70*/  WARPGROUP.ARRIVE ;  /* 0x00000000000079c5 */ /* 0x000fcc0000000000 */
[----:B------:R-:W-:Y:S01]  /*3b80*/  HGMMA.64x64x16.F32.BF16 R120, gdesc[UR12], R120, gsb0 ;  /* 0x00e000000c7879f0 */ /* 0x000fe20008001878 */
[----:B------:R-:W-:Y:S02]  /*3b90*/  R2UR UR15, R158 ;  /* 0x000000009e0f72ca */ /* 0x000fe400000e0000 */
[----:B------:R-:W-:Y:S01]  /*3ba0*/  R2UR UR14, R160 ;  /* 0x00000000a00e72ca */ /* 0x000fe200000e0000 */
        /* <DEDUP_REMOVED lines=31> */
[----:B------:R-:W-:Y:S05]  /*3da0*/  @P2 BRA `(.L_x_26) ;  /* 0x0000000000bc2947 */ /* 0x000fea0003800000 */
[----:B------:R-:W-:-:S13]  /*3db0*/  ISETP.LT.OR P3, PT, R0, 0x1, !P0 ;  /* 0x000000010000780c */ /* 0x000fda0004761670 */
[----:B------:R-:W-:Y:S05]  /*3dc0*/  @P3 BRA `(.L_x_27) ;  /* 0x0000000000b03947 */ /* 0x000fea0003800000 */
[----:B------:R-:W-:Y:S02]  /*3dd0*/  LEA R8, R3, R16, 0x3 ;  /* 0x0000001003087211 */ /* 0x000fe400078e18ff */
[----:B------:R-:W-:Y:S02]  /*3de0*/  SHF.L.U32 R165, R2, 0x1f, RZ ;  /* 0x0000001f02a57819 */ /* 0x000fe400000006ff */
[----:B------:R-:W-:Y:S02]  /*3df0*/  ISETP.NE.AND P4, PT, R5, RZ, PT ;  /* 0x000000ff0500720c */ /* 0x000fe40003f85270 */
[----:B------:R-:W1:Y:S02]  /*3e00*/  SYNCS.PHASECHK.TRANS64.TRYWAIT P3, [R8+URZ+0x1e020], R165 ;  /* 0x01e020a5080075a7 */ /* 0x000e64000806017f */
[----:B-1----:R-:W-:Y:S09]  /*3e10*/  @!P3 BRA `(.L_x_28) ;  /* 0x000000700084b947 */ /* 0x002ff20003800000 */
.L_x_89:
[----:B------:R-:W-:Y:S05]  /*3e20*/  @P4 BRA `(.L_x_29) ;  /* 0x0000000000144947 */ /* 0x000fea0003800000 */
[----:B------:R-:W-:Y:S02]  /*3e30*/  LOP3.LUT P3, RZ, R17, 0x1f, RZ, 0xc0, !PT ;  /* 0x0000001f11ff7812 */ /* 0x000fe4000786c0ff */
[----:B-1----:R-:W-:-:S04]  /*3e40*/  MOV R165, 0x6000 ;  /* 0x0000600000a57802 */ /* 0x002fc80000000f00 */
[----:B------:R2:W-:Y:S07]  /*3e50*/  SYNCS.ARRIVE.TRANS64 RZ, [R8+URZ+0x1e000], R165 ;  /* 0x01e000a508ff79a7 */ /* 0x0005ee000800003f */
[----:B------:R-:W-:Y:S05]  /*3e60*/  @!P3 BRA `(.L_x_29) ;  /* 0x000000000004b947 */ /* 0x000fea0003800000 */
[----:B------:R-:W-:Y:S01]  /*3e70*/  BPT.TRAP 0x1 ;  /* 0x000000040000795c */ /* 0x000fe20000300000 */
.L_x_29:
[C---:B------:R-:W-:Y:S01]  /*3e80*/  IMAD R156, R3.reuse, 0x6000, R16 ;  /* 0x00006000039c7824 */ /* 0x040fe200078e0210 */
[----:B------:R-:W-:Y:S01]  /*3e90*/  R2UR UR35, R6 ;  /* 0x00000000062372ca */ /* 0x000fe200000e0000 */
[----:B------:R-:W-:Y:S01]  /*3ea0*/  UIADD3 UR6, UP0, UR38, 0x1f0, URZ ;  /* 0x000001f026067890 */ /* 0x000fe2000ff1e03f */
[----:B------:R-:W-:Y:S01]  /*3eb0*/  R2UR UR33, R8 ;  /* 0x00000000082172ca */ /* 0x000fe200000e0000 */
[----:B------:R-:W-:Y:S01]  /*3ec0*/  UMOV UR24, 0x0 ;  /* 0x0000000000187882 */ /* 0x000fe20000000000 */
[----:B------:R-:W-:Y:S01]  /*3ed0*/  R2UR UR8, R156 ;  /* 0x000000009c0872ca */ /* 0x000fe200000e0000 */
[----:B------:R-:W-:Y:S01]  /*3ee0*/  UIADD3.X UR7, URZ, UR39, URZ, UP0, !UPT ;  /* 0x000000273f077290 */ /* 0x000fe200087fe43f */
[----:B------:R-:W-:Y:S01]  /*3ef0*/  VIADD R3, R3, 0x1 ;  /* 0x0000000103037836 */ /* 0x000fe20000000000 */
[----:B------:R-:W-:Y:S01]  /*3f00*/  UMOV UR25, 0x10000000 ;  /* 0x1000000000197882 */ /* 0x000fe20000000000 */
[----:B------:R-:W-:Y:S01]  /*3f10*/  UMOV UR34, URZ ;  /* 0x0000003f00227c82 */ /* 0x000fe20008000000 */
[----:B------:R-:W-:Y:S01]  /*3f20*/  UMOV UR18, 0x40 ;  /* 0x0000004000127882 */ /* 0x000fe20000000000 */
[----:B------:R-:W-:Y:S01]  /*3f30*/  UMOV UR20, UR36 ;  /* 0x0000002400147c82 */ /* 0x000fe20008000000 */
[----:B------:R-:W-:Y:S01]  /*3f40*/  UMOV UR21, UR37 ;  /* 0x0000002500157c82 */ /* 0x000fe20008000000 */
[----:B------:R-:W-:Y:S01]  /*3f50*/  UMOV UR10, 0x80 ;  /* 0x00000080000a7882 */ /* 0x000fe20000000000 */
[----:B------:R-:W-:Y:S01]  /*3f60*/  USHF.L.U32 UR35, UR35, 0x6, URZ ;  /* 0x0000000623237899 */ /* 0x000fe2000800063f */
[----:B------:R-:W-:Y:S01]  /*3f70*/  ISETP.NE.AND P3, PT, R3, 0x4, PT ;  /* 0x000000040300780c */ /* 0x000fe20003f65270 */
[----:B------:R-:W-:-:S02]  /*3f80*/  UIADD3 UR33, UR33, 0x1e000, URZ ;  /* 0x0001e00021217890 */ /* 0x000fc4000fffe03f */
[----:B------:R-:W-:Y:S01]  /*3f90*/  UIADD3 UR32, UR8, 0x6000, URZ ;  /* 0x0000600008207890 */ /* 0x000fe2000fffe03f */
[----:B-12---:R-:W-:Y:S01]  /*3fa0*/  SEL R165, RZ, 0x1, P3 ;  /* 0x00000001ffa57807 */ /* 0x006fe20001800000 */
[----:B------:R-:W-:Y:S01]  /*3fb0*/  UIADD3 UR16, UR8, 0x8000, URZ ;  /* 0x0000800008107890 */ /* 0x000fe2000fffe03f */
[----:B------:R-:W-:Y:S01]  /*3fc0*/  SEL R3, R3, RZ, P3 ;  /* 0x000000ff03037207 */ /* 0x000fe20001800000 */
[----:B------:R-:W-:Y:S01]  /*3fd0*/  UIADD3 UR8, UR8, 0xa000, URZ ;  /* 0x0000a00008087890 */ /* 0x000fe2000fffe03f */
[----:B------:R-:W-:Y:S01]  /*3fe0*/  LOP3.LUT R2, R2, R165, RZ, 0x3c, !PT ;  /* 0x000000a502027212 */ /* 0x000fe200078e3cff */
[----:B------:R-:W-:Y:S01]  /*3ff0*/  UMOV UR17, UR33 ;  /* 0x0000002100117c82 */ /* 0x000fe20008000000 */
[----:B------:R-:W-:Y:S01]  /*4000*/  UMOV UR19, UR35 ;  /* 0x0000002300137c82 */ /* 0x000fe20008000000 */
[----:B------:R-:W-:Y:S01]  /*4010*/  UMOV UR12, UR36 ;  /* 0x00000024000c7c82 */ /* 0x000fe20008000000 */
[----:B------:R-:W-:Y:S01]  /*4020*/  UMOV UR13, UR37 ;  /* 0x00000025000d7c82 */ /* 0x000fe20008000000 */
[----:B------:R-:W-:Y:S01]  /*4030*/  UMOV UR9, UR33 ;  /* 0x0000002100097c82 */ /* 0x000fe20008000000 */
[----:B------:R-:W-:Y:S01]  /*4040*/  UMOV UR11, UR35 ;  /* 0x00000023000b7c82 */ /* 0x000fe20008000000 */
[----:B------:R1:W-:Y:S01]  /*4050*/  UTMALDG.4D [UR32], [UR6], desc[UR24] ;  /* 0x00001820060075b4 */ /* 0x0003e20008019000 */
[----:B------:R1:W-:Y:S01]  /*4060*/  UTMALDG.4D [UR16], [UR6], desc[UR24] ;  /* 0x00001810060075b4 */ /* 0x0003e20008019000 */
[----:B------:R1:W-:Y:S02]  /*4070*/  UTMALDG.4D [UR8], [UR6], desc[UR24] ;  /* 0x00001808060075b4 */ /* 0x0003e40008019000 */
[----:B-1----:R-:W-:Y:S01]  /*4080*/  NOP ;  /* 0x0000000000007918 */ /* 0x002fe20000000000 */
.L_x_27:
[----:B------:R-:W-:-:S07]  /*4090*/  IADD3 R0, R0, -0x1, RZ ;  /* 0xffffffff00007810 */ /* 0x000fce0007ffe0ff */
.L_x_26:
[----:B------:R-:W-:Y:S01]  /*40a0*/  IADD3 R159, R159, 0x1, RZ ;  /* 0x000000019f9f7810 */ /* 0x000fe20007ffe0ff */
[----:B------:R-:W-:Y:S05]  /*40b0*/  WARPSYNC.ALL ;  /* 0x0000000000007948 */ /* 0x000fea0003800000 */
[----:B------:R-:W-:-:S04]  /*40c0*/  ISETP.NE.AND P3, PT, R159, 0x4, PT ;  /* 0x000000049f00780c */ /* 0x000fc80003f65270 */
[----:B------:R-:W-:Y:S02]  /*40d0*/  SEL R8, RZ, 0x1, P3 ;  /* 0x00000001ff087807 */ /* 0x000fe40001800000 */
[----:B------:R-:W-:Y:S02]  /*40e0*/  SEL R159, R159, RZ, P3 ;  /* 0x000000ff9f9f7207 */ /* 0x000fe40001800000 */
[----:B------:R-:W-:Y:S02]  /*40f0*/  LOP3.LUT R155, R155, R8, RZ, 0x3c, !PT ;  /* 0x000000089b9b7212 */ /* 0x000fe400078e3cff */
[----:B------:R-:W-:Y:S01]  /*4100*/  FMNMX R8, R120, R161, !PT ;  /* 0x000000a178087209 */ /* 0x000fe20007800000 */
[----:B------:R-:W-:Y:S01]  /*4110*/  IMAD R169, R159, 0x8, R16 ;  /* 0x000000089fa97824 */ /* 0x000fe200078e0210 */
[----:B------:R-:W-:Y:S02]  /*4120*/  FMNMX R156, R122, R163, !PT ;  /* 0x000000a37a9c7209 */ /* 0x000fe40007800000 */
[----:B------:R-:W-:-:S02]  /*4130*/  FMNMX R165, R121, R8, !PT ;  /* 0x0000000879a57209 */ /* 0x000fc40007800000 */
[----:B------:R-:W-:Y:S02]  /*4140*/  FMNMX R167, R123, R156, !PT ;  /* 0x0000009c7ba77209 */ /* 0x000fe40007800000 */
[----:B------:R-:W-:Y:S02]  /*4150*/  FMNMX R8, R124, R165, !PT ;  /* 0x000000a57c087209 */ /* 0x000fe40007800000 */
[----:B------:R-:W-:Y:S02]  /*4160*/  FMNMX R156, R126, R167, !PT ;  /* 0x000000a77e9c7209 */ /* 0x000fe40007800000 */
[----:B------:R-:W-:Y:S02]  /*4170*/  FMNMX R165, R125, R8, !PT ;  /* 0x000000087da57209 */ /* 0x000fe40007800000 */
        /* <DEDUP_REMOVED lines=20> */
[----:B------:R-:W-:Y:S02]  /*42c0*/  LEA R162, R4, R11, 0x3 ;  /* 0x0000000b04a27211 */ /* 0x000fe400078e18ff */
[----:B------:R-:W-:Y:S02]  /*42d0*/  FMNMX R8, R148, R165, !PT ;  /* 0x000000a594087209 */ /* 0x000fe40007800000 */
[----:B------:R-:W-:Y:S02]  /*42e0*/  FMNMX R165, R147, R156, !PT ;  /* 0x0000009c93a57209 */ /* 0x000fe40007800000 */
[----:B------:R-:W-:Y:S02]  /*42f0*/  FMNMX R158, R149, R8, !PT ;  /* 0x00000008959e7209 */ /* 0x000fe40007800000 */
[----:B------:R-:W-:Y:S02]  /*4300*/  FMNMX R8, R150, R165, !PT ;  /* 0x000000a596087209 */ /* 0x000fe40007800000 */
[----:B------:R-:W-:Y:S01]  /*4310*/  PRMT R162, RZ, 0x654, R162 ;  /* 0x00000654ffa27816 */ /* 0x000fe200000000a2 */
[----:B------:R-:W1:Y:S01]  /*4320*/  SHFL.BFLY PT, R165, R158, 0x1, 0x1f ;  /* 0x0c201f009ea57f89 */ /* 0x000e6200000e0000 */
[----:B------:R-:W-:-:S02]  /*4330*/  FMNMX R160, R151, R8, !PT ;  /* 0x0000000897a07209 */ /* 0x000fc40007800000 */
[----:B------:R-:W-:Y:S01]  /*4340*/  SHF.L.U32 R164, R155, 0x1f, RZ ;  /* 0x0000001f9ba47819 */ /* 0x000fe200000006ff */
[----:B------:R2:W-:Y:S02]  /*4350*/  SYNCS.ARRIVE.TRANS64.RED.A1T0 RZ, [R162+URZ], RZ ;  /* 0x000000ffa2ff79a7 */ /* 0x0005e4000810043f */
[----:B------:R-:W3:Y:S01]  /*4360*/  SHFL.BFLY PT, R167, R160, 0x1, 0x1f ;  /* 0x0c201f00a0a77f89 */ /* 0x000ee200000e0000 */
[----:B------:R-:W4:Y:S01]  /*4370*/  SYNCS.PHASECHK.TRANS64.TRYWAIT P5, [R169+URZ+0x1e000], R164 ;  /* 0x01e000a4a90075a7 */ /* 0x000f2200080a017f */
[----:B-1----:R-:W-:-:S05]  /*4380*/  FMNMX R165, R158, R165, !PT ;  /* 0x000000a59ea57209 */ /* 0x002fca0007800000 */
[----:B------:R-:W1:Y:S01]  /*4390*/  SHFL.BFLY PT, R156, R165, 0x2, 0x1f ;  /* 0x0c401f00a59c7f89 */ /* 0x000e6200000e0000 */
[----:B---3--:R-:W-:-:S05]  /*43a0*/  FMNMX R167, R160, R167, !PT ;  /* 0x000000a7a0a77209 */ /* 0x008fca0007800000 */
[----:B------:R-:W3:Y:S01]  /*43b0*/  SHFL.BFLY PT, R8, R167, 0x2, 0x1f ;  /* 0x0c401f00a7087f89 */ /* 0x000ee200000e0000 */
[----:B-1----:R-:W-:-:S04]  /*43c0*/  FMNMX R156, R165, R156, !PT ;  /* 0x0000009ca59c7209 */ /* 0x002fc80007800000 */
[C---:B------:R-:W-:Y:S02]  /*43d0*/  FSETP.NEU.AND P3, PT, R156.reuse, -INF , PT ;  /* 0xff8000009c00780b */ /* 0x040fe40003f6d000 */
[----:B---3--:R-:W-:Y:S02]  /*43e0*/  FMNMX R8, R167, R8, !PT ;  /* 0x00000008a7087209 */ /* 0x008fe40007800000 */
[----:B------:R-:W-:Y:S02]  /*43f0*/  FSEL R166, R156, RZ, P3 ;  /* 0x000000ff9ca67208 */ /* 0x000fe40001800000 */
[----:B------:R-:W-:-:S03]  /*4400*/  FSETP.NEU.AND P3, PT, R8, -INF , PT ;  /* 0xff8000000800780b */ /* 0x000fc60003f6d000 */
[----:B------:R-:W-:Y:S01]  /*4410*/  FADD R158, -R166, R161 ;  /* 0x000000a1a69e7221 */ /* 0x000fe20000000100 */
[----:B------:R-:W-:-:S03]  /*4420*/  FSEL R168, R8, RZ, P3 ;  /* 0x000000ff08a87208 */ /* 0x000fc60001800000 */
[----:B------:R-:W-:Y:S02]  /*4430*/  FMUL R158, R158, UR22 ;  /* 0x000000169e9e7c20 */ /* 0x000fe40008400000 */
[C---:B------:R-:W-:Y:S01]  /*4440*/  FADD R160, -R168.reuse, R163 ;  /* 0x000000a3a8a07221 */ /* 0x040fe20000000100 */
[----:B--2---:R-:W-:Y:S02]  /*4450*/  FMUL R162, R168, UR22 ;  /* 0x00000016a8a27c20 */ /* 0x004fe40008400000 */
[----:B------:R-:W-:Y:S01]  /*4460*/  FSETP.GEU.AND P4, PT, R158, -126, PT ;  /* 0xc2fc00009e00780b */ /* 0x000fe20003f8e000 */
[----:B------:R-:W-:Y:S01]  /*4470*/  FMUL R160, R160, UR22 ;  /* 0x00000016a0a07c20 */ /* 0x000fe20008400000 */
[--C-:B------:R-:W-:Y:S01]  /*4480*/  FFMA R122, R122, UR22, -R162.reuse ;  /* 0x000000167a7a7c23 */ /* 0x100fe200080008a2 */
[----:B------:R-:W-:-:S03]  /*4490*/  FFMA R123, R123, UR22, -R162 ;  /* 0x000000167b7b7c23 */ /* 0x000fc600080008a2 */
[----:B------:R-:W-:Y:S02]  /*44a0*/  FSETP.GEU.AND P3, PT, R160, -126, PT ;  /* 0xc2fc0000a000780b */ /* 0x000fe40003f6e000 */
[----:B------:R-:W-:-:S05]  /*44b0*/  FSETP.GEU.AND P6, PT, R122, -126, PT ;  /* 0xc2fc00007a00780b */ /* 0x000fca0003fce000 */
[----:B------:R-:W-:-:S06]  /*44c0*/  @!P4 FMUL R158, R158, 0.5 ;  /* 0x3f0000009e9ec820 */ /* 0x000fcc0000400000 */
[----:B------:R-:W-:Y:S01]  /*44d0*/  @!P3 FMUL R160, R160, 0.5 ;  /* 0x3f000000a0a0b820 */ /* 0x000fe20000400000 */
[----:B------:R-:W1:Y:S08]  /*44e0*/  MUFU.EX2 R158, R158 ;  /* 0x0000009e009e7308 */ /* 0x000e700000000800 */
[----:B------:R2:W3:Y:S01]  /*44f0*/  MUFU.EX2 R161, R160 ;  /* 0x000000a000a17308 */ /* 0x0004e20000000800 */
[----:B----4-:R-:W-:Y:S05]  /*4500*/  @!P5 BRA `(.L_x_30) ;  /* 0x0000006800dcd947 */ /* 0x010fea0003800000 */
.L_x_90:
[--C-:B--2---:R-:W-:Y:S01]  /*4510*/  FFMA R160, R126, UR22, -R162.reuse ;  /* 0x000000167ea07c23 */ /* 0x104fe200080008a2 */
[----:B------:R-:W-:Y:S01]  /*4520*/  FFMA R127, R127, UR22, -R162 ;  /* 0x000000167f7f7c23 */ /* 0x000fe200080008a2 */
[----:B-1----:R-:W-:Y:S01]  /*4530*/  @!P4 FMUL R158, R158, R158 ;  /* 0x0000009e9e9ec220 */ /* 0x002fe20000400000 */
[----:B---3--:R-:W-:Y:S01]  /*4540*/  @!P3 FMUL R161, R161, R161 ;  /* 0x000000a1a1a1b220 */ /* 0x008fe20000400000 */
[----:B------:R-:W-:Y:S01]  /*4550*/  FSETP.GEU.AND P5, PT, R123, -126, PT ;  /* 0xc2fc00007b00780b */ /* 0x000fe20003fae000 */
[----:B------:R-:W-:Y:S01]  /*4560*/  @!P6 FMUL R122, R122, 0.5 ;  /* 0x3f0000007a7ae820 */ /* 0x000fe20000400000 */
[----:B------:R-:W-:Y:S01]  /*4570*/  FSETP.GEU.AND P4, PT, R160, -126, PT ;  /* 0xc2fc0000a000780b */ /* 0x000fe20003f8e000 */
[----:B------:R-:W-:Y:S01]  /*4580*/  FMUL R126, R166, UR22 ;  /* 0x00000016a67e7c20 */ /* 0x000fe20008400000 */
[----:B------:R-:W-:Y:S01]  /*4590*/  FSETP.GEU.AND P3, PT, R127, -126, PT ;  /* 0xc2fc00007f00780b */ /* 0x000fe20003f6e000 */
[----:B----4-:R1:W2:Y:S01]  /*45a0*/  MUFU.EX2 R164, R122 ;  /* 0x0000007a00a47308 */ /* 0x0102a20000000800 */
[----:B------:R-:W-:Y:S01]  /*45b0*/  R2UR UR6, R159 ;  /* 0x000000009f0672ca */ /* 0x000fe200000e0000 */
[--C-:B------:R-:W-:Y:S01]  /*45c0*/  FFMA R120, R120, UR22, -R126.reuse ;  /* 0x0000001678787c23 */ /* 0x100fe2000800087e */
[--C-:B------:R-:W-:Y:S01]  /*45d0*/  FFMA R121, R121, UR22, -R126.reuse ;  /* 0x0000001679797c23 */ /* 0x100fe2000800087e */
[-C--:B------:R-:W-:Y:S01]  /*45e0*/  FMUL R24, R24, R158.reuse ;  /* 0x0000009e18187220 */ /* 0x080fe20000400000 */
[-C--:B------:R-:W-:Y:S01]  /*45f0*/  FMUL R25, R25, R158.reuse ;  /* 0x0000009e19197220 */ /* 0x080fe20000400000 */
[-C--:B------:R-:W-:Y:S01]  /*4600*/  FMUL R28, R28, R158.reuse ;  /* 0x0000009e1c1c7220 */ /* 0x080fe20000400000 */
[-C--:B------:R-:W-:Y:S01]  /*4610*/  FMUL R29, R29, R158.reuse ;  /* 0x0000009e1d1d7220 */ /* 0x080fe20000400000 */
[----:B------:R-:W-:Y:S01]  /*4620*/  @!P5 FMUL R123, R123, 0.5 ;  /* 0x3f0000007b7bd820 */ /* 0x000fe20000400000 */
[--C-:B-1----:R-:W-:Y:S01]  /*4630*/  FFMA R122, R124, UR22, -R126.reuse ;  /* 0x000000167c7a7c23 */ /* 0x102fe2000800087e */
[----:B------:R-:W-:Y:S01]  /*4640*/  @!P4 FMUL R160, R160, 0.5 ;  /* 0x3f000000a0a0c820 */ /* 0x000fe20000400000 */
[-C--:B------:R-:W-:Y:S01]  /*4650*/  FMUL R32, R32, R158.reuse ;  /* 0x0000009e20207220 */ /* 0x080fe20000400000 */
[----:B------:R-:W-:Y:S01]  /*4660*/  @!P3 FMUL R127, R127, 0.5 ;  /* 0x3f0000007f7fb820 */ /* 0x000fe20000400000 */
[----:B------:R1:W3:Y:S01]  /*4670*/  MUFU.EX2 R163, R123 ;  /* 0x0000007b00a37308 */ /* 0x0002e20000000800 */
[-C--:B------:R-:W-:Y:S01]  /*4680*/  FMUL R33, R33, R158.reuse ;  /* 0x0000009e21217220 */ /* 0x080fe20000400000 */
[-C--:B------:R-:W-:Y:S01]  /*4690*/  FMUL R36, R36, R158.reuse ;  /* 0x0000009e24247220 */ /* 0x080fe20000400000 */
[----:B------:R-:W-:Y:S01]  /*46a0*/  FMUL R37, R37, R158 ;  /* 0x0000009e25257220 */ /* 0x000fe20000400000 */
[----:B--2---:R-:W-:Y:S01]  /*46b0*/  @!P6 FMUL R164, R164, R164 ;  /* 0x000000a4a4a4e220 */ /* 0x004fe20000400000 */
[----:B------:R-:W-:Y:S01]  /*46c0*/  FSETP.GEU.AND P6, PT, R120, -126, PT ;  /* 0xc2fc00007800780b */ /* 0x000fe20003fce000 */
[-C--:B------:R-:W-:Y:S01]  /*46d0*/  FMUL R40, R40, R158.reuse ;  /* 0x0000009e28287220 */ /* 0x080fe20000400000 */
[-C--:B------:R-:W-:Y:S01]  /*46e0*/  FMUL R41, R41, R158.reuse ;  /* 0x0000009e29297220 */ /* 0x080fe20000400000 */
[----:B------:R-:W2:Y:S01]  /*46f0*/  MUFU.EX2 R165, R160 ;  /* 0x000000a000a57308 */ /* 0x000ea20000000800 */
[----:B-1----:R-:W-:Y:S01]  /*4700*/  FFMA R123, R125, UR22, -R126 ;  /* 0x000000167d7b7c23 */ /* 0x002fe2000800087e */
[-C--:B------:R-:W-:Y:S01]  /*4710*/  FMUL R44, R44, R158.reuse ;  /* 0x0000009e2c2c7220 */ /* 0x080fe20000400000 */
[-C--:B------:R-:W-:Y:S01]  /*4720*/  FMUL R45, R45, R158.reuse ;  /* 0x0000009e2d2d7220 */ /* 0x080fe20000400000 */
[-C--:B------:R-:W-:Y:S01]  /*4730*/  FMUL R48, R48, R158.reuse ;  /* 0x0000009e30307220 */ /* 0x080fe20000400000 */
[-C--:B------:R-:W-:Y:S01]  /*4740*/  FMUL R49, R49, R158.reuse ;  /* 0x0000009e31317220 */ /* 0x080fe20000400000 */
[-C--:B------:R-:W-:Y:S01]  /*4750*/  FMUL R52, R52, R158.reuse ;  /* 0x0000009e34347220 */ /* 0x080fe20000400000 */
[-C--:B------:R-:W-:Y:S01]  /*4760*/  FMUL R53, R53, R158.reuse ;  /* 0x0000009e35357220 */ /* 0x080fe20000400000 */
[----:B------:R-:W1:Y:S01]  /*4770*/  MUFU.EX2 R166, R127 ;  /* 0x0000007f00a67308 */ /* 0x000e620000000800 */
[----:B---3--:R-:W-:Y:S01]  /*4780*/  @!P5 FMUL R163, R163, R163 ;  /* 0x000000a3a3a3d220 */ /* 0x008fe20000400000 */
[----:B------:R-:W-:Y:S01]  /*4790*/  FSETP.GEU.AND P5, PT, R121, -126, PT ;  /* 0xc2fc00007900780b */ /* 0x000fe20003fae000 */
[----:B------:R-:W-:Y:S01]  /*47a0*/  @!P6 FMUL R120, R120, 0.5 ;  /* 0x3f0000007878e820 */ /* 0x000fe20000400000 */
[-C--:B------:R-:W-:Y:S01]  /*47b0*/  FMUL R56, R56, R158.reuse ;  /* 0x0000009e38387220 */ /* 0x080fe20000400000 */
[-C--:B------:R-:W-:Y:S01]  /*47c0*/  FMUL R57, R57, R158.reuse ;  /* 0x0000009e39397220 */ /* 0x080fe20000400000 */
[-C--:B------:R-:W-:Y:S01]  /*47d0*/  FMUL R60, R60, R158.reuse ;  /* 0x0000009e3c3c7220 */ /* 0x080fe20000400000 */
[-C--:B------:R-:W-:Y:S01]  /*47e0*/  FMUL R61, R61, R158.reuse ;  /* 0x0000009e3d3d7220 */ /* 0x080fe20000400000 */
[----:B------:R-:W3:Y:S01]  /*47f0*/  MUFU.EX2 R125, R120 ;  /* 0x00000078007d7308 */ /* 0x000ee20000000800 */
[----:B--2---:R-:W-:Y:S01]  /*4800*/  @!P4 FMUL R165, R165, R165 ;  /* 0x000000a5a5a5c220 */ /* 0x004fe20000400000 */
[----:B------:R-:W-:Y:S01]  /*4810*/  FSETP.GEU.AND P4, PT, R122, -126, PT ;  /* 0xc2fc00007a00780b */ /* 0x000fe20003f8e000 */
[-C--:B------:R-:W-:Y:S01]  /*4820*/  FMUL R64, R64, R158.reuse ;  /* 0x0000009e40407220 */ /* 0x080fe20000400000 */
[-C--:B------:R-:W-:Y:S01]  /*4830*/  FMUL R65, R65, R158.reuse ;  /* 0x0000009e41417220 */ /* 0x080fe20000400000 */
[-C--:B------:R-:W-:Y:S01]  /*4840*/  FMUL R68, R68, R158.reuse ;  /* 0x0000009e44447220 */ /* 0x080fe20000400000 */
[-C--:B------:R-:W-:Y:S01]  /*4850*/  FMUL R69, R69, R158.reuse ;  /* 0x0000009e45457220 */ /* 0x080fe20000400000 */
[----:B------:R-:W-:Y:S01]  /*4860*/  @!P5 FMUL R121, R121, 0.5 ;  /* 0x3f0000007979d820 */ /* 0x000fe20000400000 */
[----:B------:R-:W-:Y:S01]  /*4870*/  FMUL R72, R72, R158 ;  /* 0x0000009e48487220 */ /* 0x000fe20000400000 */
[----:B-1----:R-:W-:Y:S01]  /*4880*/  @!P3 FMUL R166, R166, R166 ;  /* 0x000000a6a6a6b220 */ /* 0x002fe20000400000 */
[----:B------:R-:W-:Y:S01]  /*4890*/  FSETP.GEU.AND P3, PT, R123, -126, PT ;  /* 0xc2fc00007b00780b */ /* 0x000fe20003f6e000 */
[----:B------:R-:W1:Y:S01]  /*48a0*/  MUFU.EX2 R124, R121 ;  /* 0x00000079007c7308 */ /* 0x000e620000000800 */
[-C--:B------:R-:W-:Y:S01]  /*48b0*/  FMUL R73, R73, R158.reuse ;  /* 0x0000009e49497220 */ /* 0x080fe20000400000 */
[-C--:B------:R-:W-:Y:S01]  /*48c0*/  FMUL R76, R76, R158.reuse ;  /* 0x0000009e4c4c7220 */ /* 0x080fe20000400000 */
[-C--:B------:R-:W-:Y:S01]  /*48d0*/  FMUL R77, R77, R158.reuse ;  /* 0x0000009e4d4d7220 */ /* 0x080fe20000400000 */
[----:B------:R-:W-:Y:S01]  /*48e0*/  @!P4 FMUL R122, R122, 0.5 ;  /* 0x3f0000007a7ac820 */ /* 0x000fe20000400000 */
[-C--:B------:R-:W-:Y:S01]  /*48f0*/  FMUL R80, R80, R158.reuse ;  /* 0x0000009e50507220 */ /* 0x080fe20000400000 */
[----:B---3--:R-:W-:Y:S01]  /*4900*/  @!P6 FMUL R125, R125, R125 ;  /* 0x0000007d7d7de220 */ /* 0x008fe20000400000 */
[-C--:B------:R-:W-:Y:S01]  /*4910*/  FMUL R81, R81, R158.reuse ;  /* 0x0000009e51517220 */ /* 0x080fe20000400000 */
[----:B------:R-:W2:Y:S01]  /*4920*/  MUFU.EX2 R160, R122 ;  /* 0x0000007a00a07308 */ /* 0x000ea20000000800 */
[-C--:B------:R-:W-:Y:S01]  /*4930*/  FMUL R84, R84, R158.reuse ;  /* 0x0000009e54547220 */ /* 0x080fe20000400000 */
[-C--:B------:R-:W-:Y:S01]  /*4940*/  FMUL R85, R85, R158.reuse ;  /* 0x0000009e55557220 */ /* 0x080fe20000400000 */
[-C--:B------:R-:W-:Y:S01]  /*4950*/  FMUL R88, R88, R158.reuse ;  /* 0x0000009e58587220 */ /* 0x080fe20000400000 */
[----:B------:R-:W-:Y:S01]  /*4960*/  @!P3 FMUL R123, R123, 0.5 ;  /* 0x3f0000007b7bb820 */ /* 0x000fe20000400000 */
[-C--:B------:R-:W-:Y:S01]  /*4970*/  FMUL R89, R89, R158.reuse ;  /* 0x0000009e59597220 */ /* 0x080fe20000400000 */
[-C--:B------:R-:W-:Y:S01]  /*4980*/  FMUL R92, R92, R158.reuse ;  /* 0x0000009e5c5c7220 */ /* 0x080fe20000400000 */
[----:B------:R-:W-:Y:S01]  /*4990*/  FMUL R93, R93, R158 ;  /* 0x0000009e5d5d7220 */ /* 0x000fe20000400000 */
[----:B------:R-:W3:Y:S01]  /*49a0*/  MUFU.EX2 R127, R123 ;  /* 0x0000007b007f7308 */ /* 0x000ee20000000800 */
[----:B-1----:R-:W-:Y:S01]  /*49b0*/  @!P5 FMUL R124, R124, R124 ;  /* 0x0000007c7c7cd220 */ /* 0x002fe20000400000 */
[-C--:B------:R-:W-:Y:S01]  /*49c0*/  FMUL R96, R96, R158.reuse ;  /* 0x0000009e60607220 */ /* 0x080fe20000400000 */
[-C--:B------:R-:W-:Y:S01]  /*49d0*/  FMUL R97, R97, R158.reuse ;  /* 0x0000009e61617220 */ /* 0x080fe20000400000 */
[-C--:B------:R-:W-:Y:S01]  /*49e0*/  FMUL R100, R100, R158.reuse ;  /* 0x0000009e64647220 */ /* 0x080fe20000400000 */
[-C--:B------:R-:W-:Y:S01]  /*49f0*/  FMUL R101, R101, R158.reuse ;  /* 0x0000009e65657220 */ /* 0x080fe20000400000 */
[-C--:B------:R-:W-:Y:S01]  /*4a00*/  FMUL R104, R104, R158.reuse ;  /* 0x0000009e68687220 */ /* 0x080fe20000400000 */
[-C--:B------:R-:W-:Y:S01]  /*4a10*/  FMUL R105, R105, R158.reuse ;  /* 0x0000009e69697220 */ /* 0x080fe20000400000 */
[----:B------:R-:W-:Y:S01]  /*4a20*/  FMUL R108, R108, R158 ;  /* 0x0000009e6c6c7220 */ /* 0x000fe20000400000 */
[----:B--2---:R-:W-:Y:S01]  /*4a30*/  @!P4 FMUL R160, R160, R160 ;  /* 0x000000a0a0a0c220 */ /* 0x004fe20000400000 */
[-C--:B------:R-:W-:Y:S01]  /*4a40*/  FMUL R109, R109, R158.reuse ;  /* 0x0000009e6d6d7220 */ /* 0x080fe20000400000 */
[-C--:B------:R-:W-:Y:S01]  /*4a50*/  FMUL R112, R112, R158.reuse ;  /* 0x0000009e70707220 */ /* 0x080fe20000400000 */
[-C--:B------:R-:W-:Y:S01]  /*4a60*/  FMUL R113, R113, R158.reuse ;  /* 0x0000009e71717220 */ /* 0x080fe20000400000 */
[-C--:B------:R-:W-:Y:S01]  /*4a70*/  FMUL R116, R116, R158.reuse ;  /* 0x0000009e74747220 */ /* 0x080fe20000400000 */
[----:B------:R-:W-:Y:S01]  /*4a80*/  FMUL R117, R117, R158 ;  /* 0x0000009e75757220 */ /* 0x000fe20000400000 */
[-C--:B------:R-:W-:Y:S01]  /*4a90*/  FMUL R26, R26, R161.reuse ;  /* 0x000000a11a1a7220 */ /* 0x080fe20000400000 */
[----:B------:R-:W-:Y:S01]  /*4aa0*/  FMUL R27, R27, R161 ;  /* 0x000000a11b1b7220 */ /* 0x000fe20000400000 */
[----:B---3--:R-:W-:Y:S01]  /*4ab0*/  @!P3 FMUL R127, R127, R127 ;  /* 0x0000007f7f7fb220 */ /* 0x008fe20000400000 */
[-C--:B------:R-:W-:Y:S01]  /*4ac0*/  FMUL R30, R30, R161.reuse ;  /* 0x000000a11e1e7220 */ /* 0x080fe20000400000 */
        /* <DEDUP_REMOVED lines=44> */
[----:B------:R-:W-:Y:S01]  /*4d90*/  FMUL R119, R119, R161 ;  /* 0x000000a177777220 */ /* 0x000fe20000400000 */
[----:B------:R-:W-:Y:S01]  /*4da0*/  F2FP.BF16.F32.PACK_AB R121, R163, R164 ;  /* 0x000000a4a379723e */ /* 0x000fe200000010ff */
[----:B------:R-:W-:Y:S01]  /*4db0*/  UIMAD UR6, UR6, 0x600, UR23 ;  /* 0x00000600060678a4 */ /* 0x000fe2000f8e0217 */
[----:B------:R-:W-:Y:S01]  /*4dc0*/  F2FP.BF16.F32.PACK_AB R123, R166, R165 ;  /* 0x000000a5a67b723e */ /* 0x000fe200000010ff */
[----:B------:R-:W-:Y:S01]  /*4dd0*/  UMOV UR7, 0x40000040 ;  /* 0x4000004000077882 */ /* 0x000fe20000000000 */
[----:B------:R-:W-:Y:S01]  /*4de0*/  F2FP.BF16.F32.PACK_AB R120, R124, R125 ;  /* 0x0000007d7c78723e */ /* 0x000fe200000010ff */
[--C-:B------:R-:W-:Y:S01]  /*4df0*/  FFMA R130, R130, UR22, -R162.reuse ;  /* 0x0000001682827c23 */ /* 0x100fe200080008a2 */
[----:B------:R-:W-:Y:S01]  /*4e00*/  F2FP.BF16.F32.PACK_AB R122, R127, R160 ;  /* 0x000000a07f7a723e */ /* 0x000fe200000010ff */
[--C-:B------:R-:W-:Y:S01]  /*4e10*/  FFMA R131, R131, UR22, -R162.reuse ;  /* 0x0000001683837c23 */ /* 0x100fe200080008a2 */
[--C-:B------:R-:W-:Y:S01]  /*4e20*/  FFMA R134, R134, UR22, -R162.reuse ;  /* 0x0000001686867c23 */ /* 0x100fe200080008a2 */
[----:B------:R-:W-:Y:S01]  /*4e30*/  FFMA R135, R135, UR22, -R162 ;  /* 0x0000001687877c23 */ /* 0x000fe200080008a2 */
[----:B------:R-:W-:Y:S01]  /*4e40*/  WARPGROUP.ARRIVE ;  /* 0x00000000000079c5 */ /* 0x000fe20000000000 */
[----:B------:R-:W-:Y:S01]  /*4e50*/  FSETP.GEU.AND P3, PT, R130, -126, PT ;  /* 0xc2fc00008200780b */ /* 0x000fe20003f6e000 */
[--C-:B------:R-:W-:Y:S01]  /*4e60*/  FFMA R128, R128, UR22, -R126.reuse ;  /* 0x0000001680807c23 */ /* 0x100fe2000800087e */
[----:B------:R-:W-:Y:S01]  /*4e70*/  FSETP.GEU.AND P4, PT, R131, -126, PT ;  /* 0xc2fc00008300780b */ /* 0x000fe20003f8e000 */
[--C-:B------:R-:W-:Y:S01]  /*4e80*/  FFMA R129, R129, UR22, -R126.reuse ;  /* 0x0000001681817c23 */ /* 0x100fe2000800087e */
[----:B------:R-:W-:Y:S01]  /*4e90*/  FSETP.GEU.AND P6, PT, R134, -126, PT ;  /* 0xc2fc00008600780b */ /* 0x000fe20003fce000 */
[----:B------:R-:W-:Y:S01]  /*4ea0*/  HGMMA.64x192x16.F32.BF16 R24, R120, gdesc[UR4].tnspB, R24, gsb0 ;  /* 0x42e0000478187df0 */ /* 0x000fe20008001818 */
[----:B------:R-:W-:Y:S01]  /*4eb0*/  FSETP.GEU.AND P5, PT, R135, -126, PT ;  /* 0xc2fc00008700780b */ /* 0x000fe20003fae000 */
[--C-:B------:R-:W-:Y:S01]  /*4ec0*/  FFMA R132, R132, UR22, -R126.reuse ;  /* 0x0000001684847c23 */ /* 0x100fe2000800087e */
[----:B------:R-:W-:Y:S01]  /*4ed0*/  FFMA R133, R133, UR22, -R126 ;  /* 0x0000001685857c23 */ /* 0x000fe2000800087e */
[----:B------:R-:W-:Y:S01]  /*4ee0*/  UIADD3 UR8, UR6, 0x80, URZ ;  /* 0x0000008006087890 */ /* 0x000fe2000fffe03f */
[----:B------:R-:W-:Y:S01]  /*4ef0*/  FFMA R138, R138, UR22, -R162 ;  /* 0x000000168a8a7c23 */ /* 0x000fe200080008a2 */
[----:B------:R-:W-:Y:S01]  /*4f00*/  UMOV UR11, 0x40000040 ;  /* 0x40000040000b7882 */ /* 0x000fe20000000000 */
[--C-:B------:R-:W-:Y:S01]  /*4f10*/  FFMA R136, R136, UR22, -R126.reuse ;  /* 0x0000001688887c23 */ /* 0x100fe2000800087e */
[----:B------:R-:W-:Y:S01]  /*4f20*/  @!P3 FMUL R130, R130, 0.5 ;  /* 0x3f0000008282b820 */ /* 0x000fe20000400000 */
[--C-:B------:R-:W-:Y:S01]  /*4f30*/  FFMA R137, R137, UR22, -R126.reuse ;  /* 0x0000001689897c23 */ /* 0x100fe2000800087e */
[----:B------:R-:W-:Y:S01]  /*4f40*/  @!P4 FMUL R131, R131, 0.5 ;  /* 0x3f0000008383c820 */ /* 0x000fe20000400000 */
[----:B------:R-:W-:Y:S01]  /*4f50*/  UMOV UR10, UR8 ;  /* 0x00000008000a7c82 */ /* 0x000fe20008000000 */
[----:B------:R-:W-:Y:S01]  /*4f60*/  @!P6 FMUL R134, R134, 0.5 ;  /* 0x3f0000008686e820 */ /* 0x000fe20000400000 */
[----:B------:R-:W1:Y:S01]  /*4f70*/  MUFU.EX2 R167, R130 ;  /* 0x0000008200a77308 */ /* 0x000e620000000800 */
[----:B------:R-:W-:Y:S01]  /*4f80*/  @!P5 FMUL R135, R135, 0.5 ;  /* 0x3f0000008787d820 */ /* 0x000fe20000400000 */
[--C-:B------:R-:W-:Y:S01]  /*4f90*/  FFMA R140, R140, UR22, -R126.reuse ;  /* 0x000000168c8c7c23 */ /* 0x100fe2000800087e */
[----:B------:R-:W-:Y:S01]  /*4fa0*/  FFMA R141, R141, UR22, -R126 ;  /* 0x000000168d8d7c23 */ /* 0x000fe2000800087e */
[----:B------:R-:W-:Y:S01]  /*4fb0*/  UIADD3 UR8, UR6, 0x100, URZ ;  /* 0x0000010006087890 */ /* 0x000fe2000fffe03f */
[--C-:B------:R-:W-:Y:S01]  /*4fc0*/  FFMA R146, R146, UR22, -R162.reuse ;  /* 0x0000001692927c23 */ /* 0x100fe200080008a2 */
[--C-:B------:R-:W-:Y:S01]  /*4fd0*/  FFMA R147, R147, UR22, -R162.reuse ;  /* 0x0000001693937c23 */ /* 0x100fe200080008a2 */
[----:B------:R-:W-:Y:S01]  /*4fe0*/  FFMA R150, R150, UR22, -R162 ;  /* 0x0000001696967c23 */ /* 0x000fe200080008a2 */
[----:B------:R-:W2:Y:S01]  /*4ff0*/  MUFU.EX2 R168, R131 ;  /* 0x0000008300a87308 */ /* 0x000ea20000000800 */
[--C-:B------:R-:W-:Y:S01]  /*5000*/  FFMA R144, R144, UR22, -R126.reuse ;  /* 0x0000001690907c23 */ /* 0x100fe2000800087e */
[--C-:B------:R-:W-:Y:S01]  /*5010*/  FFMA R145, R145, UR22, -R126.reuse ;  /* 0x0000001691917c23 */ /* 0x100fe2000800087e */
[--C-:B------:R-:W-:Y:S01]  /*5020*/  FFMA R149, R149, UR22, -R126.reuse ;  /* 0x0000001695957c23 */ /* 0x100fe2000800087e */
[----:B------:R-:W-:Y:S01]  /*5030*/  FFMA R148, R148, UR22, -R126 ;  /* 0x0000001694947c23 */ /* 0x000fe2000800087e */
[----:B------:R-:W-:Y:S01]  /*5040*/  UIADD3 UR6, UR6, 0x180, URZ ;  /* 0x0000018006067890 */ /* 0x000fe2000fffe03f */
[----:B------:R-:W-:Y:S01]  /*5050*/  FFMA R10, R161, R10, R164 ;  /* 0x0000000aa10a7223 */ /* 0x000fe200000000a4 */
[----:B------:R-:W-:Y:S01]  /*5060*/  UMOV UR7, 0x40000040 ;  /* 0x4000004000077882 */ /* 0x000fe20000000000 */
[----:B------:R-:W3:Y:S01]  /*5070*/  MUFU.EX2 R169, R134 ;  /* 0x0000008600a97308 */ /* 0x000ee20000000800 */
[----:B-1----:R-:W-:Y:S01]  /*5080*/  @!P3 FMUL R167, R167, R167 ;  /* 0x000000a7a7a7b220 */ /* 0x002fe20000400000 */
[----:B------:R-:W-:Y:S01]  /*5090*/  FSETP.GEU.AND P3, PT, R128, -126, PT ;  /* 0xc2fc00008000780b */ /* 0x000fe20003f6e000 */
[----:B------:R-:W-:Y:S01]  /*50a0*/  FFMA R9, R158, R9, R125 ;  /* 0x000000099e097223 */ /* 0x000fe2000000007d */
[----:B------:R-:W-:Y:S01]  /*50b0*/  FADD R10, R10, R163 ;  /* 0x000000a30a0a7221 */ /* 0x000fe20000000000 */
[----:B------:R-:W-:-:S02]  /*50c0*/  IADD3 R4, R4, 0x1, RZ ;  /* 0x0000000104047810 */ /* 0x000fc40007ffe0ff */
[----:B------:R-:W-:Y:S01]  /*50d0*/  FADD R9, R9, R124 ;  /* 0x0000007c09097221 */ /* 0x000fe20000000000 */
[----:B------:R-:W1:Y:S01]  /*50e0*/  MUFU.EX2 R170, R135 ;  /* 0x0000008700aa7308 */ /* 0x000e620000000800 */
[----:B--2---:R-:W-:Y:S01]  /*50f0*/  @!P4 FMUL R168, R168, R168 ;  /* 0x000000a8a8a8c220 */ /* 0x004fe20000400000 */
[----:B------:R-:W-:Y:S01]  /*5100*/  FSETP.GEU.AND P4, PT, R129, -126, PT ;  /* 0xc2fc00008100780b */ /* 0x000fe20003f8e000 */
[----:B------:R-:W-:Y:S01]  /*5110*/  FADD R10, R10, R165 ;  /* 0x000000a50a0a7221 */ /* 0x000fe20000000000 */
[----:B------:R-:W-:Y:S01]  /*5120*/  FADD R9, R9, R160 ;  /* 0x000000a009097221 */ /* 0x000fe20000000000 */
[----:B------:R-:W-:Y:S02]  /*5130*/  IADD3 R159, R159, 0x1, RZ ;  /* 0x000000019f9f7810 */ /* 0x000fe40007ffe0ff */
[----:B------:R-:W-:Y:S01]  /*5140*/  @!P3 FMUL R128, R128, 0.5 ;  /* 0x3f0000008080b820 */ /* 0x000fe20000400000 */
[----:B------:R-:W-:Y:S01]  /*5150*/  FADD R10, R10, R166 ;  /* 0x000000a60a0a7221 */ /* 0x000fe20000000000 */
[----:B---3--:R-:W-:Y:S01]  /*5160*/  @!P6 FMUL R169, R169, R169 ;  /* 0x000000a9a9a9e220 */ /* 0x008fe20000400000 */
[----:B------:R-:W-:Y:S01]  /*5170*/  FSETP.GEU.AND P6, PT, R132, -126, PT ;  /* 0xc2fc00008400780b */ /* 0x000fe20003fce000 */
[----:B------:R-:W2:Y:S01]  /*5180*/  MUFU.EX2 R130, R128 ;  /* 0x0000008000827308 */ /* 0x000ea20000000800 */
[----:B------:R-:W-:Y:S01]  /*5190*/  FADD R9, R9, R127 ;  /* 0x0000007f09097221 */ /* 0x000fe20000000000 */
[----:B------:R-:W-:-:S02]  /*51a0*/  FADD R10, R10, R167 ;  /* 0x000000a70a0a7221 */ /* 0x000fc40000000000 */
[----:B------:R-:W-:Y:S01]  /*51b0*/  @!P4 FMUL R129, R129, 0.5 ;  /* 0x3f0000008181c820 */ /* 0x000fe20000400000 */
[----:B-1----:R-:W-:Y:S01]  /*51c0*/  @!P5 FMUL R170, R170, R170 ;  /* 0x000000aaaaaad220 */ /* 0x002fe20000400000 */
[----:B------:R-:W-:Y:S02]  /*51d0*/  FSETP.GEU.AND P5, PT, R133, -126, PT ;  /* 0xc2fc00008500780b */ /* 0x000fe40003fae000 */
[----:B------:R-:W1:Y:S01]  /*51e0*/  MUFU.EX2 R131, R129 ;  /* 0x0000008100837308 */ /* 0x000e620000000800 */
[----:B------:R-:W-:-:S03]  /*51f0*/  FADD R10, R10, R168 ;  /* 0x000000a80a0a7221 */ /* 0x000fc60000000000 */
[----:B------:R-:W-:Y:S01]  /*5200*/  @!P6 FMUL R132, R132, 0.5 ;  /* 0x3f0000008484e820 */ /* 0x000fe20000400000 */
[----:B------:R-:W-:-:S03]  /*5210*/  FADD R10, R10, R169 ;  /* 0x000000a90a0a7221 */ /* 0x000fc60000000000 */
[----:B------:R-:W3:Y:S01]  /*5220*/  MUFU.EX2 R134, R132 ;  /* 0x0000008400867308 */ /* 0x000ee20000000800 */
[----:B--2---:R-:W-:Y:S01]  /*5230*/  @!P3 FMUL R130, R130, R130 ;  /* 0x000000828282b220 */ /* 0x004fe20000400000 */
[----:B------:R-:W-:Y:S01]  /*5240*/  FSETP.GEU.AND P3, PT, R138, -126, PT ;  /* 0xc2fc00008a00780b */ /* 0x000fe20003f6e000 */
[----:B------:R-:W-:Y:S01]  /*5250*/  FADD R10, R10, R170 ;  /* 0x000000aa0a0a7221 */ /* 0x000fe20000000000 */
[----:B------:R-:W-:Y:S01]  /*5260*/  @!P5 FMUL R133, R133, 0.5 ;  /* 0x3f0000008585d820 */ /* 0x000fe20000400000 */
[----:B------:R-:W-:-:S03]  /*5270*/  FADD R9, R9, R130 ;  /* 0x0000008209097221 */ /* 0x000fc60000000000 */
[----:B------:R-:W2:Y:S01]  /*5280*/  MUFU.EX2 R135, R133 ;  /* 0x0000008500877308 */ /* 0x000ea20000000800 */
[----:B-1----:R-:W-:-:S04]  /*5290*/  @!P4 FMUL R131, R131, R131 ;  /* 0x000000838383c220 */ /* 0x002fc80000400000 */
[----:B------:R-:W-:Y:S02]  /*52a0*/  FADD R9, R9, R131 ;  /* 0x0000008309097221 */ /* 0x000fe40000000000 */
[----:B------:R-:W-:Y:S01]  /*52b0*/  @!P3 FMUL R138, R138, 0.5 ;  /* 0x3f0000008a8ab820 */ /* 0x000fe20000400000 */
[----:B---3--:R-:W-:-:S04]  /*52c0*/  @!P6 FMUL R134, R134, R134 ;  /* 0x000000868686e220 */ /* 0x008fc80000400000 */
[----:B------:R-:W-:Y:S01]  /*52d0*/  FADD R9, R9, R134 ;  /* 0x0000008609097221 */ /* 0x000fe20000000000 */
[----:B--2---:R-:W-:-:S04]  /*52e0*/  @!P5 FMUL R135, R135, R135 ;  /* 0x000000878787d220 */ /* 0x004fc80000400000 */
[----:B------:R-:W-:Y:S01]  /*52f0*/  FADD R9, R9, R135 ;  /* 0x0000008709097221 */ /* 0x000fe20000000000 */
[----:B------:R-:W-:Y:S02]  /*5300*/  WARPGROUP.DEPBAR.LE gsb0, 0x0 ;  /* 0x00008000000079c5 */ /* 0x000fe40000010000 */
[----:B------:R-:W-:Y:S02]  /*5310*/  F2FP.BF16.F32.PACK_AB R121, R168, R167 ;  /* 0x000000a7a879723e */ /* 0x000fe400000010ff */
[----:B------:R-:W-:Y:S02]  /*5320*/  F2FP.BF16.F32.PACK_AB R123, R170, R169 ;  /* 0x000000a9aa7b723e */ /* 0x000fe400000010ff */
[----:B------:R-:W-:Y:S02]  /*5330*/  F2FP.BF16.F32.PACK_AB R120, R131, R130 ;  /* 0x000000828378723e */ /* 0x000fe400000010ff */
[----:B------:R-:W-:-:S04]  /*5340*/  F2FP.BF16.F32.PACK_AB R122, R135, R134 ;  /* 0x00000086877a723e */ /* 0x000fc800000010ff */
[----:B------:R-:W-:-:S06]  /*5350*/  WARPGROUP.ARRIVE ;  /* 0x00000000000079c5 */ /* 0x000fcc0000000000 */
[----:B------:R-:W-:Y:S01]  /*5360*/  HGMMA.64x192x16.F32.BF16 R24, R120, gdesc[UR8].tnspB, R24, gsb0 ;  /* 0x42e0000878187df0 */ /* 0x000fe20008001818 */
[----:B------:R-:W-:Y:S01]  /*5370*/  UMOV UR10, UR8 ;  /* 0x00000008000a7c82 */ /* 0x000fe20008000000 */
[----:B------:R-:W-:Y:S01]  /*5380*/  UMOV UR11, 0x40000040 ;  /* 0x40000040000b7882 */ /* 0x000fe20000000000 */
[----:B------:R-:W-:Y:S02]  /*5390*/  WARPGROUP.DEPBAR.LE gsb0, 0x0 ;  /* 0x00008000000079c5 */ /* 0x000fe40000010000 */
[--C-:B------:R-:W-:Y:S01]  /*53a0*/  FFMA R120, R139, UR22, -R162.reuse ;  /* 0x000000168b787c23 */ /* 0x100fe200080008a2 */
[--C-:B------:R-:W-:Y:S01]  /*53b0*/  FFMA R121, R142, UR22, -R162.reuse ;  /* 0x000000168e797c23 */ /* 0x100fe200080008a2 */
[--C-:B------:R-:W-:Y:S01]  /*53c0*/  FFMA R122, R143, UR22, -R162.reuse ;  /* 0x000000168f7a7c23 */ /* 0x100fe200080008a2 */
[----:B------:R-:W1:Y:S01]  /*53d0*/  MUFU.EX2 R139, R138 ;  /* 0x0000008a008b7308 */ /* 0x000e620000000800 */
[----:B------:R-:W-:Y:S01]  /*53e0*/  FFMA R162, R151, UR22, -R162 ;  /* 0x0000001697a27c23 */ /* 0x000fe200080008a2 */
[----:B------:R-:W-:-:S02]  /*53f0*/  FSETP.GEU.AND P4, PT, R120, -126, PT ;  /* 0xc2fc00007800780b */ /* 0x000fc40003f8e000 */
[----:B------:R-:W-:Y:S02]  /*5400*/  FSETP.GEU.AND P6, PT, R121, -126, PT ;  /* 0xc2fc00007900780b */ /* 0x000fe40003fce000 */
[----:B------:R-:W-:-:S09]  /*5410*/  FSETP.GEU.AND P5, PT, R122, -126, PT ;  /* 0xc2fc00007a00780b */ /* 0x000fd20003fae000 */
[----:B------:R-:W-:Y:S02]  /*5420*/  @!P4 FMUL R120, R120, 0.5 ;  /* 0x3f0000007878c820 */ /* 0x000fe40000400000 */
[----:B------:R-:W-:Y:S01]  /*5430*/  @!P6 FMUL R121, R121, 0.5 ;  /* 0x3f0000007979e820 */ /* 0x000fe20000400000 */
[----:B-1----:R-:W-:Y:S01]  /*5440*/  @!P3 FMUL R139, R139, R139 ;  /* 0x0000008b8b8bb220 */ /* 0x002fe20000400000 */
[----:B------:R-:W-:Y:S01]  /*5450*/  @!P5 FMUL R122, R122, 0.5 ;  /* 0x3f0000007a7ad820 */ /* 0x000fe20000400000 */
[----:B------:R-:W1:Y:S01]  /*5460*/  MUFU.EX2 R142, R120 ;  /* 0x00000078008e7308 */ /* 0x000e620000000800 */
[----:B------:R-:W-:Y:S01]  /*5470*/  FSETP.GEU.AND P3, PT, R136, -126, PT ;  /* 0xc2fc00008800780b */ /* 0x000fe20003f6e000 */
[----:B------:R-:W-:-:S06]  /*5480*/  FADD R10, R10, R139 ;  /* 0x0000008b0a0a7221 */ /* 0x000fcc0000000000 */
[----:B------:R2:W3:Y:S06]  /*5490*/  MUFU.EX2 R143, R121 ;  /* 0x00000079008f7308 */ /* 0x0004ec0000000800 */
[----:B------:R-:W-:Y:S02]  /*54a0*/  @!P3 FMUL R136, R136, 0.5 ;  /* 0x3f0000008888b820 */ /* 0x000fe40000400000 */
[----:B------:R-:W4:Y:S01]  /*54b0*/  MUFU.EX2 R171, R122 ;  /* 0x0000007a00ab7308 */ /* 0x000f220000000800 */
[----:B-1----:R-:W-:Y:S01]  /*54c0*/  @!P4 FMUL R142, R142, R142 ;  /* 0x0000008e8e8ec220 */ /* 0x002fe20000400000 */
[----:B------:R-:W-:-:S03]  /*54d0*/  FSETP.GEU.AND P4, PT, R137, -126, PT ;  /* 0xc2fc00008900780b */ /* 0x000fc60003f8e000 */
[----:B------:R-:W-:Y:S01]  /*54e0*/  FADD R10, R10, R142 ;  /* 0x0000008e0a0a7221 */ /* 0x000fe20000000000 */
[----:B--2---:R-:W-:Y:S02]  /*54f0*/  F2FP.BF16.F32.PACK_AB R121, R142, R139 ;  /* 0x0000008b8e79723e */ /* 0x004fe400000010ff */
[----:B------:R-:W1:Y:S01]  /*5500*/  MUFU.EX2 R128, R136 ;  /* 0x0000008800807308 */ /* 0x000e620000000800 */
[----:B---3--:R-:W-:Y:S01]  /*5510*/  @!P6 FMUL R143, R143, R143 ;  /* 0x0000008f8f8fe220 */ /* 0x008fe20000400000 */
[----:B------:R-:W-:-:S03]  /*5520*/  FSETP.GEU.AND P6, PT, R140, -126, PT ;  /* 0xc2fc00008c00780b */ /* 0x000fc60003fce000 */
[----:B------:R-:W-:Y:S02]  /*5530*/  FADD R10, R10, R143 ;  /* 0x0000008f0a0a7221 */ /* 0x000fe40000000000 */
[----:B------:R-:W-:Y:S01]  /*5540*/  @!P4 FMUL R137, R137, 0.5 ;  /* 0x3f0000008989c820 */ /* 0x000fe20000400000 */
[----:B----4-:R-:W-:Y:S01]  /*5550*/  @!P5 FMUL R171, R171, R171 ;  /* 0x000000abababd220 */ /* 0x010fe20000400000 */
[----:B------:R-:W-:Y:S02]  /*5560*/  FSETP.GEU.AND P5, PT, R141, -126, PT ;  /* 0xc2fc00008d00780b */ /* 0x000fe40003fae000 */
[----:B------:R-:W2:Y:S01]  /*5570*/  MUFU.EX2 R129, R137 ;  /* 0x0000008900817308 */ /* 0x000ea20000000800 */
[----:B------:R-:W-:Y:S01]  /*5580*/  FADD R10, R10, R171 ;  /* 0x000000ab0a0a7221 */ /* 0x000fe20000000000 */
[----:B------:R-:W-:Y:S02]  /*5590*/  F2FP.BF16.F32.PACK_AB R123, R171, R143 ;  /* 0x0000008fab7b723e */ /* 0x000fe400000010ff */
[----:B------:R-:W-:Y:S01]  /*55a0*/  @!P6 FMUL R140, R140, 0.5 ;  /* 0x3f0000008c8ce820 */ /* 0x000fe20000400000 */
[----:B-1----:R-:W-:Y:S01]  /*55b0*/  @!P3 FMUL R128, R128, R128 ;  /* 0x000000808080b220 */ /* 0x002fe20000400000 */
[----:B------:R-:W-:-:S02]  /*55c0*/  FSETP.GEU.AND P3, PT, R146, -126, PT ;  /* 0xc2fc00009200780b */ /* 0x000fc40003f6e000 */
[----:B------:R-:W1:Y:S01]  /*55d0*/  MUFU.EX2 R132, R140 ;  /* 0x0000008c00847308 */ /* 0x000e620000000800 */
[----:B------:R-:W-:Y:S02]  /*55e0*/  FADD R9, R9, R128 ;  /* 0x0000008009097221 */ /* 0x000fe40000000000 */
[----:B------:R-:W-:-:S05]  /*55f0*/  @!P5 FMUL R141, R141, 0.5 ;  /* 0x3f0000008d8dd820 */ /* 0x000fca0000400000 */
[----:B------:R-:W3:Y:S01]  /*5600*/  MUFU.EX2 R133, R141 ;  /* 0x0000008d00857308 */ /* 0x000ee20000000800 */
[----:B--2---:R-:W-:Y:S01]  /*5610*/  @!P4 FMUL R129, R129, R129 ;  /* 0x000000818181c220 */ /* 0x004fe20000400000 */
[----:B------:R-:W-:Y:S01]  /*5620*/  FSETP.GEU.AND P4, PT, R147, -126, PT ;  /* 0xc2fc00009300780b */ /* 0x000fe20003f8e000 */
[----:B------:R-:W-:Y:S02]  /*5630*/  @!P3 FMUL R146, R146, 0.5 ;  /* 0x3f0000009292b820 */ /* 0x000fe40000400000 */
[----:B------:R-:W-:Y:S01]  /*5640*/  FADD R9, R9, R129 ;  /* 0x0000008109097221 */ /* 0x000fe20000000000 */
[----:B------:R-:W-:Y:S02]  /*5650*/  F2FP.BF16.F32.PACK_AB R120, R129, R128 ;  /* 0x000000808178723e */ /* 0x000fe400000010ff */
[----:B------:R-:W2:Y:S01]  /*5660*/  MUFU.EX2 R141, R146 ;  /* 0x00000092008d7308 */ /* 0x000ea20000000800 */
[----:B-1----:R-:W-:Y:S01]  /*5670*/  @!P6 FMUL R132, R132, R132 ;  /* 0x000000848484e220 */ /* 0x002fe20000400000 */
[----:B------:R-:W-:-:S03]  /*5680*/  FSETP.GEU.AND P6, PT, R150, -126, PT ;  /* 0xc2fc00009600780b */ /* 0x000fc60003fce000 */
[----:B------:R-:W-:Y:S02]  /*5690*/  FADD R9, R9, R132 ;  /* 0x0000008409097221 */ /* 0x000fe40000000000 */
[----:B------:R-:W-:Y:S01]  /*56a0*/  @!P4 FMUL R147, R147, 0.5 ;  /* 0x3f0000009393c820 */ /* 0x000fe20000400000 */
[----:B---3--:R-:W-:Y:S01]  /*56b0*/  @!P5 FMUL R133, R133, R133 ;  /* 0x000000858585d220 */ /* 0x008fe20000400000 */
[----:B------:R-:W-:Y:S02]  /*56c0*/  FSETP.GEU.AND P5, PT, R162, -126, PT ;  /* 0xc2fc0000a200780b */ /* 0x000fe40003fae000 */
[----:B------:R-:W1:Y:S01]  /*56d0*/  MUFU.EX2 R140, R147 ;  /* 0x00000093008c7308 */ /* 0x000e620000000800 */
[----:B------:R-:W-:Y:S01]  /*56e0*/  FADD R9, R9, R133 ;  /* 0x0000008509097221 */ /* 0x000fe20000000000 */
[----:B------:R-:W-:Y:S02]  /*56f0*/  F2FP.BF16.F32.PACK_AB R122, R133, R132 ;  /* 0x00000084857a723e */ /* 0x000fe400000010ff */
[----:B------:R-:W-:Y:S01]  /*5700*/  @!P6 FMUL R150, R150, 0.5 ;  /* 0x3f0000009696e820 */ /* 0x000fe20000400000 */
[----:B--2---:R-:W-:Y:S01]  /*5710*/  @!P3 FMUL R141, R141, R141 ;  /* 0x0000008d8d8db220 */ /* 0x004fe20000400000 */
[----:B------:R-:W-:-:S02]  /*5720*/  WARPGROUP.ARRIVE ;  /* 0x00000000000079c5 */ /* 0x000fc40000000000 */
[----:B------:R-:W2:Y:S01]  /*5730*/  MUFU.EX2 R151, R150 ;  /* 0x0000009600977308 */ /* 0x000ea20000000800 */
[----:B------:R-:W-:Y:S01]  /*5740*/  FSETP.GEU.AND P3, PT, R144, -126, PT ;  /* 0xc2fc00009000780b */ /* 0x000fe20003f6e000 */
[----:B------:R-:W-:Y:S01]  /*5750*/  FADD R10, R10, R141 ;  /* 0x0000008d0a0a7221 */ /* 0x000fe20000000000 */
[----:B------:R-:W-:Y:S01]  /*5760*/  @!P5 FMUL R162, R162, 0.5 ;  /* 0x3f000000a2a2d820 */ /* 0x000fe20000400000 */
[----:B------:R-:W-:Y:S04]  /*5770*/  HGMMA.64x192x16.F32.BF16 R24, R120, gdesc[UR8].tnspB, R24, gsb0 ;  /* 0x42e0000878187df0 */ /* 0x000fe80008001818 */
[----:B------:R-:W3:Y:S01]  /*5780*/  MUFU.EX2 R172, R162 ;  /* 0x000000a200ac7308 */ /* 0x000ee20000000800 */
[----:B-1----:R-:W-:Y:S01]  /*5790*/  @!P4 FMUL R140, R140, R140 ;  /* 0x0000008c8c8cc220 */ /* 0x002fe20000400000 */
[----:B------:R-:W-:-:S03]  /*57a0*/  FSETP.GEU.AND P4, PT, R145, -126, PT ;  /* 0xc2fc00009100780b */ /* 0x000fc60003f8e000 */
[----:B------:R-:W-:Y:S01]  /*57b0*/  FADD R10, R10, R140 ;  /* 0x0000008c0a0a7221 */ /* 0x000fe20000000000 */
[----:B------:R-:W-:Y:S01]  /*57c0*/  @!P3 FMUL R144, R144, 0.5 ;  /* 0x3f0000009090b820 */ /* 0x000fe20000400000 */
[----:B--2---:R-:W-:Y:S01]  /*57d0*/  @!P6 FMUL R151, R151, R151 ;  /* 0x000000979797e220 */ /* 0x004fe20000400000 */
[----:B------:R-:W-:Y:S02]  /*57e0*/  FSETP.GEU.AND P6, PT, R149, -126, PT ;  /* 0xc2fc00009500780b */ /* 0x000fe40003fce000 */
[----:B------:R-:W1:Y:S01]  /*57f0*/  MUFU.EX2 R126, R144 ;  /* 0x00000090007e7308 */ /* 0x000e620000000800 */
[----:B------:R-:W-:-:S04]  /*5800*/  FADD R10, R10, R151 ;  /* 0x000000970a0a7221 */ /* 0x000fc80000000000 */
[----:B------:R-:W-:Y:S01]  /*5810*/  @!P4 FMUL R145, R145, 0.5 ;  /* 0x3f0000009191c820 */ /* 0x000fe20000400000 */
[----:B---3--:R-:W-:Y:S01]  /*5820*/  @!P5 FMUL R172, R172, R172 ;  /* 0x000000acacacd220 */ /* 0x008fe20000400000 */
[----:B------:R-:W-:Y:S02]  /*5830*/  FSETP.GEU.AND P5, PT, R148, -126, PT ;  /* 0xc2fc00009400780b */ /* 0x000fe40003fae000 */
[----:B------:R-:W2:Y:S01]  /*5840*/  MUFU.EX2 R136, R145 ;  /* 0x0000009100887308 */ /* 0x000ea20000000800 */
[----:B------:R-:W-:Y:S01]  /*5850*/  FADD R10, R10, R172 ;  /* 0x000000ac0a0a7221 */ /* 0x000fe20000000000 */
[----:B------:R-:W-:-:S06]  /*5860*/  @!P6 FMUL R149, R149, 0.5 ;  /* 0x3f0000009595e820 */ /* 0x000fcc0000400000 */
[----:B------:R-:W3:Y:S01]  /*5870*/  MUFU.EX2 R137, R149 ;  /* 0x0000009500897308 */ /* 0x000ee20000000800 */
[----:B-1----:R-:W-:Y:S01]  /*5880*/  @!P3 FMUL R126, R126, R126 ;  /* 0x0000007e7e7eb220 */ /* 0x002fe20000400000 */
[----:B------:R-:W-:Y:S01]  /*5890*/  ISETP.NE.AND P3, PT, R4, 0x4, PT ;  /* 0x000000040400780c */ /* 0x000fe20003f65270 */
[----:B------:R-:W-:Y:S02]  /*58a0*/  @!P5 FMUL R148, R148, 0.5 ;  /* 0x3f0000009494d820 */ /* 0x000fe40000400000 */
[----:B------:R-:W-:Y:S01]  /*58b0*/  FADD R9, R9, R126 ;  /* 0x0000007e09097221 */ /* 0x000fe20000000000 */
[----:B------:R-:W-:Y:S02]  /*58c0*/  SEL R4, R4, RZ, P3 ;  /* 0x000000ff04047207 */ /* 0x000fe40001800000 */
[----:B------:R-:W1:Y:S01]  /*58d0*/  MUFU.EX2 R138, R148 ;  /* 0x00000094008a7308 */ /* 0x000e620000000800 */
[----:B--2---:R-:W-:Y:S01]  /*58e0*/  @!P4 FMUL R136, R136, R136 ;  /* 0x000000888888c220 */ /* 0x004fe20000400000 */
[----:B------:R-:W-:-:S03]  /*58f0*/  ISETP.NE.AND P4, PT, R159, 0x4, PT ;  /* 0x000000049f00780c */ /* 0x000fc60003f85270 */
[----:B------:R-:W-:Y:S01]  /*5900*/  FADD R9, R9, R136 ;  /* 0x0000008809097221 */ /* 0x000fe20000000000 */
[----:B------:R-:W-:Y:S01]  /*5910*/  SEL R159, R159, RZ, P4 ;  /* 0x000000ff9f9f7207 */ /* 0x000fe20002000000 */
[----:B---3--:R-:W-:Y:S01]  /*5920*/  @!P6 FMUL R137, R137, R137 ;  /* 0x000000898989e220 */ /* 0x008fe20000400000 */
[----:B-1----:R-:W-:-:S04]  /*5930*/  @!P5 FMUL R138, R138, R138 ;  /* 0x0000008a8a8ad220 */ /* 0x002fc80000400000 */
[----:B------:R-:W-:-:S04]  /*5940*/  FADD R9, R9, R138 ;  /* 0x0000008a09097221 */ /* 0x000fc80000000000 */
[----:B------:R-:W-:Y:S01]  /*5950*/  FADD R9, R9, R137 ;  /* 0x0000008909097221 */ /* 0x000fe20000000000 */
[----:B------:R-:W-:Y:S02]  /*5960*/  WARPGROUP.DEPBAR.LE gsb0, 0x0 ;  /* 0x00008000000079c5 */ /* 0x000fe40000010000 */
[----:B------:R-:W-:Y:S02]  /*5970*/  F2FP.BF16.F32.PACK_AB R121, R140, R141 ;  /* 0x0000008d8c79723e */ /* 0x000fe400000010ff */
[----:B------:R-:W-:Y:S02]  /*5980*/  F2FP.BF16.F32.PACK_AB R123, R172, R151 ;  /* 0x00000097ac7b723e */ /* 0x000fe400000010ff */
[----:B------:R-:W-:Y:S02]  /*5990*/  F2FP.BF16.F32.PACK_AB R120, R136, R126 ;  /* 0x0000007e8878723e */ /* 0x000fe400000010ff */
[----:B------:R-:W-:-:S04]  /*59a0*/  F2FP.BF16.F32.PACK_AB R122, R137, R138 ;  /* 0x0000008a897a723e */ /* 0x000fc800000010ff */
[----:B------:R-:W-:-:S06]  /*59b0*/  WARPGROUP.ARRIVE ;  /* 0x00000000000079c5 */ /* 0x000fcc0000000000 */
[----:B------:R-:W-:Y:S03]  /*59c0*/  HGMMA.64x192x16.F32.BF16 R24, R120, gdesc[UR4].tnspB, R24, gsb0 ;  /* 0x42e0000478187df0 */ /* 0x000fe60008001818 */
[----:B------:R-:W-:Y:S02]  /*59d0*/  WARPGROUP.DEPBAR.LE gsb0, 0x0 ;  /* 0x00008000000079c5 */ /* 0x000fe40000010000 */
[C---:B------:R-:W-:Y:S01]  /*59e0*/  LEA R120, R4.reuse, R11, 0x3 ;  /* 0x0000000b04787211 */ /* 0x040fe200078e18ff */
[----:B------:R-:W-:-:S03]  /*59f0*/  VIADD R4, R4, 0x1 ;  /* 0x0000000104047836 */ /* 0x000fc60000000000 */
[----:B------:R-:W-:Y:S02]  /*5a00*/  PRMT R120, RZ, 0x654, R120 ;  /* 0x00000654ff787816 */ /* 0x000fe40000000078 */
[C---:B------:R-:W-:Y:S02]  /*5a10*/  ISETP.NE.AND P3, PT, R4.reuse, 0x4, PT ;  /* 0x000000040400780c */ /* 0x040fe40003f65270 */
[----:B------:R1:W-:Y:S02]  /*5a20*/  SYNCS.ARRIVE.TRANS64.RED.A1T0 RZ, [R120+URZ], RZ ;  /* 0x000000ff78ff79a7 */ /* 0x0003e4000810043f */
[----:B------:R-:W-:Y:S02]  /*5a30*/  SEL R4, R4, RZ, P3 ;  /* 0x000000ff04047207 */ /* 0x000fe40001800000 */
[----:B-1----:R-:W-:-:S04]  /*5a40*/  SEL R120, RZ, 0x1, P4 ;  /* 0x00000001ff787807 */ /* 0x002fc80002000000 */
[----:B------:R-:W-:Y:S01]  /*5a50*/  LOP3.LUT R155, R155, R120, RZ, 0x3c, !PT ;  /* 0x000000789b9b7212 */ /* 0x000fe200078e3cff */
[----:B------:R-:W-:Y:S06]  /*5a60*/  @P2 BRA `(.L_x_31) ;  /* 0x0000000000d02947 */ /* 0x000fec0003800000 */
[----:B------:R-:W-:Y:S01]  /*5a70*/  ISETP.LT.OR P2, PT, R0, 0x1, !P0 ;  /* 0x000000010000780c */ /* 0x000fe20004741670 */
[----:B------:R-:W-:-:S12]  /*5a80*/  BSSY B0, `(.L_x_32) ;  /* 0x0000031000007945 */ /* 0x000fd80003800000 */
[----:B------:R-:W-:Y:S05]  /*5a90*/  @P2 BRA `(.L_x_33) ;  /* 0x0000000000bc2947 */ /* 0x000fea0003800000 */
[----:B------:R-:W-:Y:S02]  /*5aa0*/  LEA R120, R3, R16, 0x3 ;  /* 0x0000001003787211 */ /* 0x000fe400078e18ff */
[----:B------:R-:W-:Y:S02]  /*5ab0*/  SHF.L.U32 R121, R2, 0x1f, RZ ;  /* 0x0000001f02797819 */ /* 0x000fe400000006ff */
[----:B------:R-:W-:Y:S02]  /*5ac0*/  ISETP.NE.AND P3, PT, R5, RZ, PT ;  /* 0x000000ff0500720c */ /* 0x000fe40003f65270 */
[----:B------:R-:W1:Y:S02]  /*5ad0*/  SYNCS.PHASECHK.TRANS64.TRYWAIT P2, [R120+URZ+0x1e020], R121 ;  /* 0x01e02079780075a7 */ /* 0x000e64000804017f */
[----:B-1----:R-:W-:Y:S09]  /*5ae0*/  @!P2 BRA `(.L_x_34) ;  /* 0x000000540078a947 */ /* 0x002ff20003800000 */
.L_x_91:
[----:B------:R-:W-:Y:S05]  /*5af0*/  @P3 BRA `(.L_x_35) ;  /* 0x0000000000143947 */ /* 0x000fea0003800000 */
[----:B------:R-:W-:Y:S02]  /*5b00*/  LOP3.LUT P2, RZ, R17, 0x1f, RZ, 0xc0, !PT ;  /* 0x0000001f11ff7812 */ /* 0x000fe4000784c0ff */
[----:B-1----:R-:W-:-:S04]  /*5b10*/  MOV R121, 0x6000 ;  /* 0x0000600000797802 */ /* 0x002fc80000000f00 */
[----:B------:R2:W-:Y:S07]  /*5b20*/  SYNCS.ARRIVE.TRANS64 RZ, [R120+URZ+0x1e000], R121 ;  /* 0x01e0007978ff79a7 */ /* 0x0005ee000800003f */
[----:B------:R-:W-:Y:S05]  /*5b30*/  @!P2 BRA `(.L_x_35) ;  /* 0x000000000004a947 */ /* 0x000fea0003800000 */
[----:B------:R-:W-:Y:S01]  /*5b40*/  BPT.TRAP 0x1 ;  /* 0x000000040000795c */ /* 0x000fe20000300000 */
.L_x_35:
[----:B-12---:R-:W-:Y:S01]  /*5b50*/  IMAD R121, R3, 0x6000, R16 ;  /* 0x0000600003797824 */ /* 0x006fe200078e0210 */
[----:B------:R-:W-:Y:S01]  /*5b60*/  R2UR UR25, R120 ;  /* 0x00000000781972ca */ /* 0x000fe200000e0000 */
[----:B------:R-:W-:Y:S01]  /*5b70*/  UIADD3 UR32, UP0, UR38, 0x2f0, URZ ;  /* 0x000002f026207890 */ /* 0x000fe2000ff1e03f */
[C---:B------:R-:W-:Y:S01]  /*5b80*/  R2UR UR27, R6.reuse ;  /* 0x00000000061b72ca */ /* 0x040fe200000e0000 */
[----:B------:R-:W-:Y:S01]  /*5b90*/  UMOV UR6, 0x0 ;  /* 0x0000000000067882 */ /* 0x000fe20000000000 */
[----:B------:R-:W-:Y:S01]  /*5ba0*/  R2UR UR8, R121 ;  /* 0x00000000790872ca */ /* 0x000fe200000e0000 */
[----:B------:R-:W-:Y:S01]  /*5bb0*/  UIADD3.X UR33, URZ, UR39, URZ, UP0, !UPT ;  /* 0x000000273f217290 */ /* 0x000fe200087fe43f */
[----:B------:R-:W-:Y:S01]  /*5bc0*/  IADD3 R3, R3, 0x1, RZ ;  /* 0x0000000103037810 */ /* 0x000fe20007ffe0ff */
[----:B------:R-:W-:Y:S01]  /*5bd0*/  UMOV UR7, 0x10000000 ;  /* 0x1000000000077882 */ /* 0x000fe20000000000 */
[----:B------:R-:W-:Y:S01]  /*5be0*/  UMOV UR26, URZ ;  /* 0x0000003f001a7c82 */ /* 0x000fe20008000000 */
[----:B------:R-:W-:Y:S01]  /*5bf0*/  UMOV UR28, UR36 ;  /* 0x00000024001c7c82 */ /* 0x000fe20008000000 */
[----:B------:R-:W-:Y:S01]  /*5c00*/  UMOV UR29, UR37 ;  /* 0x00000025001d7c82 */ /* 0x000fe20008000000 */
[----:B------:R-:W-:Y:S01]  /*5c10*/  UMOV UR18, 0x40 ;  /* 0x0000004000127882 */ /* 0x000fe20000000000 */
[----:B------:R-:W-:Y:S01]  /*5c20*/  UMOV UR20, UR36 ;  /* 0x0000002400147c82 */ /* 0x000fe20008000000 */
[----:B------:R-:W-:Y:S01]  /*5c30*/  UIADD3 UR25, UR25, 0x1e000, URZ ;  /* 0x0001e00019197890 */ /* 0x000fe2000fffe03f */
[C---:B------:R-:W-:Y:S01]  /*5c40*/  ISETP.NE.AND P2, PT, R3.reuse, 0x4, PT ;  /* 0x000000040300780c */ /* 0x040fe20003f45270 */
[----:B------:R-:W-:Y:S01]  /*5c50*/  USHF.L.U32 UR27, UR27, 0x6, URZ ;  /* 0x000000061b1b7899 */ /* 0x000fe2000800063f */
[----:B------:R-:W-:Y:S01]  /*5c60*/  VIADD R6, R6, 0x1 ;  /* 0x0000000106067836 */ /* 0x000fe20000000000 */
[----:B------:R-:W-:Y:S01]  /*5c70*/  UIADD3 UR24, UR8, 0x6000, URZ ;  /* 0x0000600008187890 */ /* 0x000fe2000fffe03f */
[----:B------:R-:W-:Y:S01]  /*5c80*/  SEL R121, RZ, 0x1, P2 ;  /* 0x00000001ff797807 */ /* 0x000fe20001000000 */
[----:B------:R-:W-:Y:S01]  /*5c90*/  UIADD3 UR16, UR8, 0x8000, URZ ;  /* 0x0000800008107890 */ /* 0x000fe2000fffe03f */
[----:B------:R-:W-:Y:S01]  /*5ca0*/  SEL R3, R3, RZ, P2 ;  /* 0x000000ff03037207 */ /* 0x000fe20001000000 */
[----:B------:R-:W-:Y:S01]  /*5cb0*/  UIADD3 UR8, UR8, 0xa000, URZ ;  /* 0x0000a00008087890 */ /* 0x000fe2000fffe03f */
[----:B------:R-:W-:Y:S01]  /*5cc0*/  LOP3.LUT R2, R2, R121, RZ, 0x3c, !PT ;  /* 0x0000007902027212 */ /* 0x000fe200078e3cff */
[----:B------:R-:W-:Y:S01]  /*5cd0*/  UMOV UR21, UR37 ;  /* 0x0000002500157c82 */ /* 0x000fe20008000000 */
[----:B------:R-:W-:Y:S01]  /*5ce0*/  UMOV UR17, UR25 ;  /* 0x0000001900117c82 */ /* 0x000fe20008000000 */
[----:B------:R-:W-:Y:S01]  /*5cf0*/  UMOV UR19, UR27 ;  /* 0x0000001b00137c82 */ /* 0x000fe20008000000 */
[----:B------:R-:W-:Y:S01]  /*5d00*/  UMOV UR10, 0x80 ;  /* 0x00000080000a7882 */ /* 0x000fe20000000000 */
[----:B------:R-:W-:Y:S01]  /*5d10*/  UMOV UR12, UR36 ;  /* 0x00000024000c7c82 */ /* 0x000fe20008000000 */
[----:B------:R-:W-:Y:S01]  /*5d20*/  UMOV UR13, UR37 ;  /* 0x00000025000d7c82 */ /* 0x000fe20008000000 */
[----:B------:R-:W-:Y:S01]  /*5d30*/  UMOV UR9, UR25 ;  /* 0x0000001900097c82 */ /* 0x000fe20008000000 */
[----:B------:R1:W-:Y:S01]  /*5d40*/  UTMALDG.4D [UR24], [UR32], desc[UR6] ;  /* 0x00000618200075b4 */ /* 0x0003e20008019000 */
[----:B------:R-:W-:Y:S01]  /*5d50*/  UMOV UR11, UR27 ;  /* 0x0000001b000b7c82 */ /* 0x000fe20008000000 */
[----:B------:R1:W-:Y:S01]  /*5d60*/  UTMALDG.4D [UR16], [UR32], desc[UR6] ;  /* 0x00000610200075b4 */ /* 0x0003e20008019000 */
[----:B------:R1:W-:Y:S02]  /*5d70*/  UTMALDG.4D [UR8], [UR32], desc[UR6] ;  /* 0x00000608200075b4 */ /* 0x0003e40008019000 */
[----:B-1----:R-:W-:Y:S01]  /*5d80*/  NOP ;  /* 0x0000000000007918 */ /* 0x002fe20000000000 */
.L_x_33:
[----:B------:R-:W-:Y:S05]  /*5d90*/  BSYNC B0 ;  /* 0x0000000000007941 */ /* 0x000fea0003800000 */
.L_x_32:
[----:B------:R-:W-:-:S07]  /*5da0*/  IADD3 R0, R0, -0x1, RZ ;  /* 0xffffffff00007810 */ /* 0x000fce0007ffe0ff */
.L_x_31:
[----:B------:R-:W-:Y:S01]  /*5db0*/  IADD3 R154, R154, 0x40, RZ ;  /* 0x000000409a9a7810 */ /* 0x000fe20007ffe0ff */
[----:B------:R-:W-:Y:S01]  /*5dc0*/  IMAD.MOV.U32 R163, RZ, RZ, R8 ;  /* 0x000000ffffa37224 */ /* 0x000fe200078e0008 */
[----:B------:R-:W-:Y:S01]  /*5dd0*/  MOV R161, R156 ;  /* 0x0000009c00a17202 */ /* 0x000fe20000000f00 */
[----:B------:R-:W-:Y:S06]  /*5de0*/  @P1 BRA `(.L_x_36) ;  /* 0xffffffd8006c1947 */ /* 0x000fec000383ffff */
.L_x_24:
[----:B------:R-:W-:-:S13]  /*5df0*/  ISETP.GE.AND P1, PT, R157, 0x1, PT ;  /* 0x000000019d00780c */ /* 0x000fda0003f26270 */
[----:B------:R-:W-:Y:S05]  /*5e00*/  @!P1 BRA `(.L_x_37) ;  /* 0x0000002800f89947 */ /* 0x000fea0003800000 */
[----:B------:R-:W-:Y:S02]  /*5e10*/  MOV R160, R156 ;  /* 0x0000009c00a07202 */ /* 0x000fe40000000f00 */
[----:B------:R-:W-:Y:S02]  /*5e20*/  MOV R158, R8 ;  /* 0x00000008009e7202 */ /* 0x000fe40000000f00 */
[----:B------:R-:W-:-:S07]  /*5e30*/  LOP3.LUT R164, R17, 0x1f, RZ, 0xc0, !PT ;  /* 0x0000001f11a47812 */ /* 0x000fce00078ec0ff */
.L_x_50:
[----:B------:R-:W-:Y:S01]  /*5e40*/  LEA R121, R159, R16, 0x3 ;  /* 0x000000109f797211 */ /* 0x000fe200078e18ff */
[----:B------:R-:W-:Y:S05]  /*5e50*/  YIELD ;  /* 0x0000000000007946 */ /* 0x000fea0003800000 */
[----:B------:R-:W-:-:S04]  /*5e60*/  SHF.L.U32 R8, R155, 0x1f, RZ ;  /* 0x0000001f9b087819 */ /* 0x000fc800000006ff */
[----:B------:R-:W2:Y:S02]  /*5e70*/  SYNCS.PHASECHK.TRANS64.TRYWAIT P1, [R121+URZ+0x1e000], R8 ;  /* 0x01e00008790075a7 */ /* 0x000ea4000802017f */
[----:B--2---:R-:W-:Y:S05]  /*5e80*/  @!P1 BRA `(.L_x_38) ;  /* 0x0000005000a49947 */ /* 0x004fea0003800000 */
.L_x_92:
[----:B------:R-:W-:Y:S05]  /*5e90*/  WARPSYNC.ALL ;  /* 0x0000000000007948 */ /* 0x000fea0003800000 */
[----:B------:R-:W-:Y:S01]  /*5ea0*/  IMAD.U32 R162, RZ, RZ, UR30 ;  /* 0x0000001effa27e24 */ /* 0x000fe2000f8e00ff */
[----:B------:R-:W-:Y:S01]  /*5eb0*/  MOV R163, 0x40000040 ;  /* 0x4000004000a37802 */ /* 0x000fe20000000f00 */
[----:B-12---:R-:W-:Y:S01]  /*5ec0*/  WARPGROUP.ARRIVE ;  /* 0x00000000000079c5 */ /* 0x006fe20000000000 */
[----:B------:R-:W-:Y:S01]  /*5ed0*/  R2UR UR8, R152 ;  /* 0x00000000980872ca */ /* 0x000fe200000e0000 */
[----:B------:R-:W-:Y:S01]  /*5ee0*/  IMAD R162, R159, 0x600, R162 ;  /* 0x000006009fa27824 */ /* 0x000fe200078e02a2 */
[----:B------:R-:W-:-:S02]  /*5ef0*/  R2UR UR11, R163 ;  /* 0x00000000a30b72ca */ /* 0x000fc400000e0000 */
[----:B------:R-:W-:Y:S02]  /*5f00*/  R2UR UR9, R153 ;  /* 0x00000000990972ca */ /* 0x000fe400000e0000 */
[C---:B------:R-:W-:Y:S02]  /*5f10*/  R2UR UR10, R162.reuse ;  /* 0x00000000a20a72ca */ /* 0x040fe400000e0000 */
[----:B------:R-:W-:Y:S02]  /*5f20*/  IADD3 R166, R162, 0x2, RZ ;  /* 0x00000002a2a67810 */ /* 0x000fe40007ffe0ff */
[----:B------:R-:W-:Y:S02]  /*5f30*/  MOV R167, 0x40000040 ;  /* 0x4000004000a77802 */ /* 0x000fe40000000f00 */
[----:B------:R-:W-:Y:S02]  /*5f40*/  MOV R163, 0x40000040 ;  /* 0x4000004000a37802 */ /* 0x000fe40000000f00 */
[----:B------:R-:W-:-:S02]  /*5f50*/  ISETP.NE.AND P1, PT, R7, RZ, PT ;  /* 0x000000ff0700720c */ /* 0x000fc40003f25270 */
[----:B------:R-:W-:-:S03]  /*5f60*/  R2UR UR7, R163 ;  /* 0x00000000a30772ca */ /* 0x000fc600000e0000 */
[----:B------:R-:W-:Y:S01]  /*5f70*/  HGMMA.64x64x16.F32.BF16 R120, gdesc[UR8], RZ, !UPT, gsb0 ;  /* 0x00e00000087879f0 */ /* 0x000fe2000c0018ff */
[----:B------:R-:W-:Y:S02]  /*5f80*/  R2UR UR10, R166 ;  /* 0x00000000a60a72ca */ /* 0x000fe400000e0000 */
[----:B------:R-:W-:Y:S01]  /*5f90*/  R2UR UR11, R167 ;  /* 0x00000000a70b72ca */ /* 0x000fe200000e0000 */
[----:B------:R-:W-:Y:S01]  /*5fa0*/  IMAD.MOV.U32 R167, RZ, RZ, 0x40000040 ;  /* 0x40000040ffa77424 */ /* 0x000fe200078e00ff */
[----:B------:R-:W-:Y:S02]  /*5fb0*/  R2UR UR8, R22 ;  /* 0x00000000160872ca */ /* 0x000fe400000e0000 */
[----:B------:R-:W-:Y:S02]  /*5fc0*/  R2UR UR9, R23 ;  /* 0x00000000170972ca */ /* 0x000fe400000e0000 */
[----:B------:R-:W-:Y:S01]  /*5fd0*/  IADD3 R166, R162, 0x4, RZ ;  /* 0x00000004a2a67810 */ /* 0x000fe20007ffe0ff */
[----:B------:R-:W-:-:S02]  /*5fe0*/  WARPGROUP.DEPBAR.LE gsb0, 0x0 ;  /* 0x00008000000079c5 */ /* 0x000fc40000010000 */
[----:B------:R-:W-:-:S08]  /*5ff0*/  WARPGROUP.ARRIVE ;  /* 0x00000000000079c5 */ /* 0x000fd00000000000 */
[----:B------:R-:W-:Y:S01]  /*6000*/  HGMMA.64x64x16.F32.BF16 R120, gdesc[UR8], R120, gsb0 ;  /* 0x00e00000087879f0 */ /* 0x000fe20008001878 */
[----:B------:R-:W-:Y:S02]  /*6010*/  R2UR UR10, R166 ;  /* 0x00000000a60a72ca */ /* 0x000fe400000e0000 */
[----:B------:R-:W-:Y:S02]  /*6020*/  R2UR UR11, R167 ;  /* 0x00000000a70b72ca */ /* 0x000fe400000e0000 */
[----:B------:R-:W-:Y:S02]  /*6030*/  R2UR UR8, R20 ;  /* 0x00000000140872ca */ /* 0x000fe400000e0000 */
[----:B------:R-:W-:Y:S02]  /*6040*/  R2UR UR9, R21 ;  /* 0x00000000150972ca */ /* 0x000fe400000e0000 */
[----:B------:R-:W-:Y:S02]  /*6050*/  IADD3 R166, R162, 0x6, RZ ;  /* 0x00000006a2a67810 */ /* 0x000fe40007ffe0ff */
[----:B------:R-:W-:Y:S01]  /*6060*/  MOV R167, 0x40000040 ;  /* 0x4000004000a77802 */ /* 0x000fe20000000f00 */
[----:B------:R-:W-:-:S02]  /*6070*/  WARPGROUP.DEPBAR.LE gsb0, 0x0 ;  /* 0x00008000000079c5 */ /* 0x000fc40000010000 */
[----:B------:R-:W-:-:S06]  /*6080*/  WARPGROUP.ARRIVE ;  /* 0x00000000000079c5 */ /* 0x000fcc0000000000 */
        /* <DEDUP_REMOVED lines=10> */
[----:B------:R-:W-:Y:S01]  /*6130*/  R2UR UR10, R166 ;  /* 0x00000000a60a72ca */ /* 0x000fe200000e0000 */
[----:B------:R-:W-:Y:S01]  /*6140*/  VIADD R166, R162, 0x202 ;  /* 0x00000202a2a67836 */ /* 0x000fe20000000000 */
[----:B------:R-:W-:Y:S02]  /*6150*/  R2UR UR11, R167 ;  /* 0x00000000a70b72ca */ /* 0x000fe400000e0000 */
[----:B------:R-:W-:Y:S02]  /*6160*/  R2UR UR8, R14 ;  /* 0x000000000e0872ca */ /* 0x000fe400000e0000 */
[----:B------:R-:W-:Y:S02]  /*6170*/  R2UR UR9, R15 ;  /* 0x000000000f0972ca */ /* 0x000fe400000e0000 */
[----:B------:R-:W-:Y:S01]  /*6180*/  MOV R167, 0x40000040 ;  /* 0x4000004000a77802 */ /* 0x000fe20000000f00 */
        /* <DEDUP_REMOVED lines=8> */
[----:B------:R-:W-:-:S02]  /*6210*/  MOV R167, 0x40000040 ;  /* 0x4000004000a77802 */ /* 0x000fc40000000f00 */
[----:B------:R-:W-:Y:S02]  /*6220*/  R2UR UR58, R166 ;  /* 0x00000000a63a72ca */ /* 0x000fe400000e0000 */
[----:B------:R-:W-:Y:S01]  /*6230*/  R2UR UR59, R167 ;  /* 0x00000000a73b72ca */ /* 0x000fe200000e0000 */
[----:B------:R-:W-:Y:S01]  /*6240*/  IMAD.MOV.U32 R167, RZ, RZ, 0x40000040 ;  /* 0x40000040ffa77424 */ /* 0x000fe200078e00ff */
[----:B------:R-:W-:-:S04]  /*6250*/  IADD3 R166, R162, 0x206, RZ ;  /* 0x00000206a2a67810 */ /* 0x000fc80007ffe0ff */
[----:B------:R-:W-:Y:S02]  /*6260*/  R2UR UR54, R166 ;  /* 0x00000000a63672ca */ /* 0x000fe400000e0000 */
[----:B------:R-:W-:Y:S02]  /*6270*/  R2UR UR55, R167 ;  /* 0x00000000a73772ca */ /* 0x000fe400000e0000 */
[----:B------:R-:W-:Y:S02]  /*6280*/  IADD3 R166, R162, 0x400, RZ ;  /* 0x00000400a2a67810 */ /* 0x000fe40007ffe0ff */
[----:B------:R-:W-:Y:S02]  /*6290*/  MOV R167, 0x40000040 ;  /* 0x4000004000a77802 */ /* 0x000fe40000000f00 */
[----:B------:R-:W-:Y:S02]  /*62a0*/  R2UR UR50, R166 ;  /* 0x00000000a63272ca */ /* 0x000fe400000e0000 */
[----:B------:R-:W-:-:S02]  /*62b0*/  R2UR UR51, R167 ;  /* 0x00000000a73372ca */ /* 0x000fc400000e0000 */
[----:B------:R-:W-:Y:S02]  /*62c0*/  IADD3 R166, R162, 0x402, RZ ;  /* 0x00000402a2a67810 */ /* 0x000fe40007ffe0ff */
[----:B------:R-:W-:Y:S02]  /*62d0*/  MOV R167, 0x40000040 ;  /* 0x4000004000a77802 */ /* 0x000fe40000000f00 */
[----:B------:R-:W-:Y:S01]  /*62e0*/  R2UR UR46, R166 ;  /* 0x00000000a62e72ca */ /* 0x000fe200000e0000 */
[----:B------:R-:W-:Y:S01]  /*62f0*/  VIADD R166, R162, 0x404 ;  /* 0x00000404a2a67836 */ /* 0x000fe20000000000 */
[----:B------:R-:W-:Y:S02]  /*6300*/  R2UR UR47, R167 ;  /* 0x00000000a72f72ca */ /* 0x000fe400000e0000 */
[----:B------:R-:W-:Y:S02]  /*6310*/  MOV R167, 0x40000040 ;  /* 0x4000004000a77802 */ /* 0x000fe40000000f00 */
[----:B------:R-:W-:-:S02]  /*6320*/  R2UR UR42, R166 ;  /* 0x00000000a62a72ca */ /* 0x000fc400000e0000 */
[----:B------:R-:W-:Y:S02]  /*6330*/  R2UR UR43, R167 ;  /* 0x00000000a72b72ca */ /* 0x000fe400000e0000 */
[----:B------:R-:W-:-:S04]  /*6340*/  IADD3 R162, R162, 0x406, RZ ;  /* 0x00000406a2a27810 */ /* 0x000fc80007ffe0ff */
        /* <DEDUP_REMOVED lines=31> */
.L_x_93:
[----:B------:R-:W-:Y:S05]  /*6540*/  @P3 BRA `(.L_x_42) ;  /* 0x0000000000143947 */ /* 0x000fea0003800000 */
[----:B------:R-:W-:Y:S01]  /*6550*/  ISETP.NE.AND P2, PT, R164, RZ, PT ;  /* 0x000000ffa400720c */ /* 0x000fe20003f45270 */
[----:B-1----:R-:W-:-:S04]  /*6560*/  IMAD.MOV.U32 R161, RZ, RZ, 0x6000 ;  /* 0x00006000ffa17424 */ /* 0x002fc800078e00ff */
[----:B------:R2:W-:Y:S08]  /*6570*/  SYNCS.ARRIVE.TRANS64 RZ, [R8+URZ+0x1e000], R161 ;  /* 0x01e000a108ff79a7 */ /* 0x0005f0000800003f */
[----:B------:R-:W-:Y:S05]  /*6580*/  @!P2 BRA `(.L_x_42) ;  /* 0x000000000004a947 */ /* 0x000fea0003800000 */
[----:B------:R-:W-:Y:S01]  /*6590*/  BPT.TRAP 0x1 ;  /* 0x000000040000795c */ /* 0x000fe20000300000 */
.L_x_42:
[C---:B------:R-:W-:Y:S01]  /*65a0*/  IMAD R156, R3.reuse, 0x6000, R16 ;  /* 0x00006000039c7824 */ /* 0x040fe200078e0210 */
        /* <DEDUP_REMOVED lines=14> */
[----:B------:R-:W-:Y:S01]  /*6690*/  ISETP.NE.AND P2, PT, R3, 0x4, PT ;  /* 0x000000040300780c */ /* 0x000fe20003f45270 */
[----:B------:R-:W-:-:S02]  /*66a0*/  USHF.L.U32 UR27, UR27, 0x6, URZ ;  /* 0x000000061b1b7899 */ /* 0x000fc4000800063f */
        /* <DEDUP_REMOVED lines=19> */
.L_x_40:
[----:B------:R-:W-:-:S07]  /*67e0*/  IADD3 R0, R0, -0x1, RZ ;  /* 0xffffffff00007810 */ /* 0x000fce0007ffe0ff */
.L_x_39:
[----:B------:R-:W-:Y:S01]  /*67f0*/  IADD3 R159, R159, 0x1, RZ ;  /* 0x000000019f9f7810 */ /* 0x000fe20007ffe0ff */
[----:B------:R-:W-:Y:S05]  /*6800*/  WARPSYNC.ALL ;  /* 0x0000000000007948 */ /* 0x000fea0003800000 */
[----:B------:R-:W-:-:S04]  /*6810*/  ISETP.NE.AND P2, PT, R159, 0x4, PT ;  /* 0x000000049f00780c */ /* 0x000fc80003f45270 */
[----:B------:R-:W-:Y:S02]  /*6820*/  SEL R8, RZ, 0x1, P2 ;  /* 0x00000001ff087807 */ /* 0x000fe40001000000 */
[----:B------:R-:W-:Y:S02]  /*6830*/  SEL R159, R159, RZ, P2 ;  /* 0x000000ff9f9f7207 */ /* 0x000fe40001000000 */
[----:B------:R-:W-:Y:S02]  /*6840*/  LOP3.LUT R155, R155, R8, RZ, 0x3c, !PT ;  /* 0x000000089b9b7212 */ /* 0x000fe400078e3cff */
[C---:B------:R-:W-:Y:S01]  /*6850*/  IADD3 R161, R154.reuse, 0x9, RZ ;  /* 0x000000099aa17810 */ /* 0x040fe20007ffe0ff */
[C---:B------:R-:W-:Y:S01]  /*6860*/  VIADD R156, R154.reuse, 0x8 ;  /* 0x000000089a9c7836 */ /* 0x040fe20000000000 */
[C---:B------:R-:W-:Y:S01]  /*6870*/  ISETP.GE.AND P6, PT, R154.reuse, UR15, PT ;  /* 0x0000000f9a007c0c */ /* 0x040fe2000bfc6270 */
[----:B------:R-:W-:Y:S01]  /*6880*/  IMAD R172, R159, 0x8, R16 ;  /* 0x000000089fac7824 */ /* 0x000fe200078e0210 */
[----:B------:R-:W-:Y:S01]  /*6890*/  IADD3 R8, R154, 0x1, RZ ;  /* 0x000000019a087810 */ /* 0x000fe20007ffe0ff */
[----:B------:R-:W-:Y:S01]  /*68a0*/  BSSY B0, `(.L_x_43) ;  /* 0x000007e000007945 */ /* 0x000fe20003800000 */
[----:B------:R-:W-:-:S02]  /*68b0*/  ISETP.GE.AND P4, PT, R161, UR15, PT ;  /* 0x0000000fa1007c0c */ /* 0x000fc4000bf86270 */
[----:B------:R-:W-:Y:S01]  /*68c0*/  FSEL R161, R120, -INF , !P6 ;  /* 0xff80000078a17808 */ /* 0x000fe20007000000 */
[----:B------:R-:W-:Y:S01]  /*68d0*/  VIADD R120, R154, 0x19 ;  /* 0x000000199a787836 */ /* 0x000fe20000000000 */
[----:B------:R-:W-:Y:S02]  /*68e0*/  ISETP.GE.AND P5, PT, R8, UR15, PT ;  /* 0x0000000f08007c0c */ /* 0x000fe4000bfa6270 */
[----:B------:R-:W-:Y:S02]  /*68f0*/  ISETP.GE.AND P2, PT, R156, UR15, PT ;  /* 0x0000000f9c007c0c */ /* 0x000fe4000bf46270 */
[----:B------:R-:W-:Y:S02]  /*6900*/  IADD3 R8, R154, 0x10, RZ ;  /* 0x000000109a087810 */ /* 0x000fe40007ffe0ff */
[----:B------:R-:W-:Y:S02]  /*6910*/  FSEL R124, R124, -INF , !P2 ;  /* 0xff8000007c7c7808 */ /* 0x000fe40005000000 */
[----:B------:R-:W-:-:S02]  /*6920*/  FSEL R168, R126, -INF , !P2 ;  /* 0xff8000007ea87808 */ /* 0x000fc40005000000 */
[----:B------:R-:W-:Y:S02]  /*6930*/  ISETP.GE.AND P3, PT, R8, UR15, PT ;  /* 0x0000000f08007c0c */ /* 0x000fe4000bf66270 */
[----:B------:R-:W-:Y:S02]  /*6940*/  ISETP.GE.AND P2, PT, R120, UR15, PT ;  /* 0x0000000f78007c0c */ /* 0x000fe4000bf46270 */
[C---:B------:R-:W-:Y:S02]  /*6950*/  IADD3 R156, R154.reuse, 0x11, RZ ;  /* 0x000000119a9c7810 */ /* 0x040fe40007ffe0ff */
[C---:B------:R-:W-:Y:S02]  /*6960*/  IADD3 R8, R154.reuse, 0x18, RZ ;  /* 0x000000189a087810 */ /* 0x040fe40007ffe0ff */
[----:B------:R-:W-:Y:S02]  /*6970*/  IADD3 R120, R154, 0x21, RZ ;  /* 0x000000219a787810 */ /* 0x000fe40007ffe0ff */
[----:B------:R-:W-:Y:S01]  /*6980*/  FSEL R162, R122, -INF , !P6 ;  /* 0xff8000007aa27808 */ /* 0x000fe20007000000 */
[----:B------:R-:W-:Y:S01]  /*6990*/  VIADD R122, R154, 0x30 ;  /* 0x000000309a7a7836 */ /* 0x000fe20000000000 */
[----:B------:R-:W-:-:S02]  /*69a0*/  FSEL R121, R121, -INF , !P5 ;  /* 0xff80000079797808 */ /* 0x000fc40006800000 */
[----:B------:R-:W-:Y:S02]  /*69b0*/  FSEL R166, R123, -INF , !P5 ;  /* 0xff8000007ba67808 */ /* 0x000fe40006800000 */
[----:B------:R-:W-:Y:S02]  /*69c0*/  FSEL R128, R128, -INF , !P3 ;  /* 0xff80000080807808 */ /* 0x000fe40005800000 */
[----:B------:R-:W-:Y:S02]  /*69d0*/  FSEL R130, R130, -INF , !P3 ;  /* 0xff80000082827808 */ /* 0x000fe40005800000 */
[----:B------:R-:W-:Y:S02]  /*69e0*/  ISETP.GE.AND P6, PT, R156, UR15, PT ;  /* 0x0000000f9c007c0c */ /* 0x000fe4000bfc6270 */
[----:B------:R-:W-:Y:S02]  /*69f0*/  ISETP.GE.AND P5, PT, R8, UR15, PT ;  /* 0x0000000f08007c0c */ /* 0x000fe4000bfa6270 */
[----:B------:R-:W-:-:S02]  /*6a00*/  ISETP.GE.AND P3, PT, R120, UR15, PT ;  /* 0x0000000f78007c0c */ /* 0x000fc4000bf66270 */
[C---:B------:R-:W-:Y:S02]  /*6a10*/  IADD3 R8, R154.reuse, 0x20, RZ ;  /* 0x000000209a087810 */ /* 0x040fe40007ffe0ff */
[----:B------:R-:W-:Y:S02]  /*6a20*/  IADD3 R120, R154, 0x28, RZ ;  /* 0x000000289a787810 */ /* 0x000fe40007ffe0ff */
[----:B------:R-:W-:Y:S02]  /*6a30*/  FSEL R125, R125, -INF , !P4 ;  /* 0xff8000007d7d7808 */ /* 0x000fe40006000000 */
[----:B------:R-:W-:Y:S02]  /*6a40*/  FSEL R170, R127, -INF , !P4 ;  /* 0xff8000007faa7808 */ /* 0x000fe40006000000 */
[----:B------:R-:W-:Y:S02]  /*6a50*/  FSEL R129, R129, -INF , !P6 ;  /* 0xff80000081817808 */ /* 0x000fe40007000000 */
[----:B------:R-:W-:-:S02]  /*6a60*/  FSEL R131, R131, -INF , !P6 ;  /* 0xff80000083837808 */ /* 0x000fc40007000000 */
[----:B------:R-:W-:Y:S02]  /*6a70*/  ISETP.GE.AND P4, PT, R8, UR15, PT ;  /* 0x0000000f08007c0c */ /* 0x000fe4000bf86270 */
[----:B------:R-:W-:Y:S02]  /*6a80*/  ISETP.GE.AND P6, PT, R120, UR15, PT ;  /* 0x0000000f78007c0c */ /* 0x000fe4000bfc6270 */
[----:B------:R-:W-:Y:S02]  /*6a90*/  FMNMX R8, R161, R160, !PT ;  /* 0x000000a0a1087209 */ /* 0x000fe40007800000 */
[----:B------:R-:W-:Y:S02]  /*6aa0*/  IADD3 R120, R154, 0x29, RZ ;  /* 0x000000299a787810 */ /* 0x000fe40007ffe0ff */
[----:B------:R-:W-:Y:S02]  /*6ab0*/  FSEL R132, R132, -INF , !P5 ;  /* 0xff80000084847808 */ /* 0x000fe40006800000 */
[----:B------:R-:W-:-:S02]  /*6ac0*/  FSEL R134, R134, -INF , !P5 ;  /* 0xff80000086867808 */ /* 0x000fc40006800000 */
[----:B------:R-:W-:Y:S02]  /*6ad0*/  FMNMX R123, R121, R8, !PT ;  /* 0x00000008797b7209 */ /* 0x000fe40007800000 */
[----:B------:R-:W-:Y:S02]  /*6ae0*/  ISETP.GE.AND P5, PT, R120, UR15, PT ;  /* 0x0000000f78007c0c */ /* 0x000fe4000bfa6270 */
        /* <DEDUP_REMOVED lines=9> */
[----:B------:R-:W-:-:S02]  /*6b80*/  FSEL R133, R133, -INF , !P2 ;  /* 0xff80000085857808 */ /* 0x000fc40005000000 */
[----:B------:R-:W-:Y:S02]  /*6b90*/  FMNMX R8, R132, R123, !PT ;  /* 0x0000007b84087209 */ /* 0x000fe40007800000 */
        /* <DEDUP_REMOVED lines=11> */
[----:B------:R-:W-:Y:S02]  /*6c50*/  ISETP.GE.AND P2, PT, R122, UR15, PT ;  /* 0x0000000f7a007c0c */ /* 0x000fe4000bf46270 */
[----:B------:R-:W-:Y:S02]  /*6c60*/  FSEL R139, R139, -INF , !P3 ;  /* 0xff8000008b8b7808 */ /* 0x000fe40005800000 */
[----:B------:R-:W-:Y:S02]  /*6c70*/  FMNMX R120, R138, R127, !PT ;  /* 0x0000007f8a787209 */ /* 0x000fe40007800000 */
[----:B------:R-:W-:Y:S02]  /*6c80*/  IADD3 R122, R154, 0x31, RZ ;  /* 0x000000319a7a7810 */ /* 0x000fe40007ffe0ff */
[----:B------:R-:W-:Y:S02]  /*6c90*/  FSEL R141, R141, -INF , !P5 ;  /* 0xff8000008d8d7808 */ /* 0x000fe40006800000 */
[----:B------:R-:W-:-:S02]  /*6ca0*/  FMNMX R8, R140, R123, !PT ;  /* 0x0000007b8c087209 */ /* 0x000fc40007800000 */
[----:B------:R-:W-:Y:S02]  /*6cb0*/  FSEL R142, R142, -INF , !P6 ;  /* 0xff8000008e8e7808 */ /* 0x000fe40007000000 */
[----:B------:R-:W-:Y:S02]  /*6cc0*/  FMNMX R127, R139, R120, !PT ;  /* 0x000000788b7f7209 */ /* 0x000fe40007800000 */
[----:B------:R-:W-:Y:S02]  /*6cd0*/  ISETP.GE.AND P4, PT, R122, UR15, PT ;  /* 0x0000000f7a007c0c */ /* 0x000fe4000bf86270 */
        /* <DEDUP_REMOVED lines=12> */
[----:B------:R-:W-:Y:S02]  /*6da0*/  FSEL R148, R148, -INF , !P3 ;  /* 0xff80000094947808 */ /* 0x000fe40005800000 */
[----:B------:R-:W-:Y:S02]  /*6db0*/  FMNMX R123, R145, R8, !PT ;  /* 0x00000008917b7209 */ /* 0x000fe40007800000 */
[----:B------:R-:W-:-:S02]  /*6dc0*/  FSEL R147, R147, -INF , !P4 ;  /* 0xff80000093937808 */ /* 0x000fc40006000000 */
[----:B------:R-:W-:Y:S02]  /*6dd0*/  FMNMX R120, R146, R127, !PT ;  /* 0x0000007f92787209 */ /* 0x000fe40007800000 */
[----:B------:R-:W-:Y:S02]  /*6de0*/  FSEL R149, R149, -INF , !P6 ;  /* 0xff80000095957808 */ /* 0x000fe40007000000 */
[----:B------:R-:W-:Y:S02]  /*6df0*/  FMNMX R8, R148, R123, !PT ;  /* 0x0000007b94087209 */ /* 0x000fe40007800000 */
[----:B------:R-:W-:Y:S02]  /*6e00*/  FSEL R150, R150, -INF , !P3 ;  /* 0xff80000096967808 */ /* 0x000fe40005800000 */
[----:B------:R-:W-:Y:S02]  /*6e10*/  FMNMX R123, R147, R120, !PT ;  /* 0x00000078937b7209 */ /* 0x000fe40007800000 */
[----:B------:R-:W-:-:S02]  /*6e20*/  FMNMX R120, R149, R8, !PT ;  /* 0x0000000895787209 */ /* 0x000fc40007800000 */
[----:B------:R-:W-:Y:S02]  /*6e30*/  FSEL R151, R151, -INF , !P6 ;  /* 0xff80000097977808 */ /* 0x000fe40007000000 */
[----:B------:R-:W-:Y:S02]  /*6e40*/  FMNMX R8, R150, R123, !PT ;  /* 0x0000007b96087209 */ /* 0x000fe40007800000 */
[----:B------:R-:W1:Y:S01]  /*6e50*/  SHFL.BFLY PT, R123, R120, 0x1, 0x1f ;  /* 0x0c201f00787b7f89 */ /* 0x000e6200000e0000 */
[----:B------:R-:W-:Y:S02]  /*6e60*/  LEA R126, R4, R11, 0x3 ;  /* 0x0000000b047e7211 */ /* 0x000fe400078e18ff */
[----:B------:R-:W-:Y:S02]  /*6e70*/  FMNMX R122, R151, R8, !PT ;  /* 0x00000008977a7209 */ /* 0x000fe40007800000 */
[----:B------:R-:W-:Y:S02]  /*6e80*/  PRMT R126, RZ, 0x654, R126 ;  /* 0x00000654ff7e7816 */ /* 0x000fe4000000007e */
[----:B------:R-:W-:Y:S01]  /*6e90*/  SHF.L.U32 R163, R155, 0x1f, RZ ;  /* 0x0000001f9ba37819 */ /* 0x000fe200000006ff */
[----:B------:R-:W2:Y:S01]  /*6ea0*/  SHFL.BFLY PT, R127, R122, 0x1, 0x1f ;  /* 0x0c201f007a7f7f89 */ /* 0x000ea200000e0000 */
[----:B------:R3:W-:Y:S02]  /*6eb0*/  SYNCS.ARRIVE.TRANS64.RED.A1T0 RZ, [R126+URZ], RZ ;  /* 0x000000ff7eff79a7 */ /* 0x0007e4000810043f */
[----:B------:R-:W4:Y:S01]  /*6ec0*/  SYNCS.PHASECHK.TRANS64.TRYWAIT P4, [R172+URZ+0x1e000], R163 ;  /* 0x01e000a3ac0075a7 */ /* 0x000f22000808017f */
[----:B-1----:R-:W-:-:S05]  /*6ed0*/  FMNMX R123, R120, R123, !PT ;  /* 0x0000007b787b7209 */ /* 0x002fca0007800000 */
[----:B------:R-:W1:Y:S01]  /*6ee0*/  SHFL.BFLY PT, R156, R123, 0x2, 0x1f ;  /* 0x0c401f007b9c7f89 */ /* 0x000e6200000e0000 */
[----:B--2---:R-:W-:-:S05]  /*6ef0*/  FMNMX R127, R122, R127, !PT ;  /* 0x0000007f7a7f7209 */ /* 0x004fca0007800000 */
[----:B------:R-:W2:Y:S01]  /*6f00*/  SHFL.BFLY PT, R8, R127, 0x2, 0x1f ;  /* 0x0c401f007f087f89 */ /* 0x000ea200000e0000 */
[----:B-1----:R-:W-:-:S04]  /*6f10*/  FMNMX R156, R123, R156, !PT ;  /* 0x0000009c7b9c7209 */ /* 0x002fc80007800000 */
[C---:B------:R-:W-:Y:S02]  /*6f20*/  FSETP.NEU.AND P2, PT, R156.reuse, -INF , PT ;  /* 0xff8000009c00780b */ /* 0x040fe40003f4d000 */
[----:B--2---:R-:W-:Y:S02]  /*6f30*/  FMNMX R8, R127, R8, !PT ;  /* 0x000000087f087209 */ /* 0x004fe40007800000 */
[----:B------:R-:W-:Y:S02]  /*6f40*/  FSEL R167, R156, RZ, P2 ;  /* 0x000000ff9ca77208 */ /* 0x000fe40001000000 */
[----:B------:R-:W-:-:S03]  /*6f50*/  FSETP.NEU.AND P2, PT, R8, -INF , PT ;  /* 0xff8000000800780b */ /* 0x000fc60003f4d000 */
[----:B------:R-:W-:Y:S01]  /*6f60*/  FADD R120, -R167, R160 ;  /* 0x000000a0a7787221 */ /* 0x000fe20000000100 */
[----:B------:R-:W-:-:S03]  /*6f70*/  FSEL R165, R8, RZ, P2 ;  /* 0x000000ff08a57208 */ /* 0x000fc60001000000 */
[----:B------:R-:W-:Y:S02]  /*6f80*/  FMUL R120, R120, UR14 ;  /* 0x0000000e78787c20 */ /* 0x000fe40008400000 */
[C---:B------:R-:W-:Y:S01]  /*6f90*/  FADD R122, -R165.reuse, R158 ;  /* 0x0000009ea57a7221 */ /* 0x040fe20000000100 */
[----:B------:R-:W-:Y:S02]  /*6fa0*/  FMUL R165, R165, UR14 ;  /* 0x0000000ea5a57c20 */ /* 0x000fe40008400000 */
[----:B------:R-:W-:Y:S01]  /*6fb0*/  FSETP.GEU.AND P5, PT, R120, -126, PT ;  /* 0xc2fc00007800780b */ /* 0x000fe20003fae000 */
[----:B------:R-:W-:Y:S01]  /*6fc0*/  FMUL R122, R122, UR14 ;  /* 0x0000000e7a7a7c20 */ /* 0x000fe20008400000 */
[--C-:B------:R-:W-:Y:S01]  /*6fd0*/  FFMA R123, R162, UR14, -R165.reuse ;  /* 0x0000000ea27b7c23 */ /* 0x100fe200080008a5 */
[--C-:B------:R-:W-:Y:S01]  /*6fe0*/  FFMA R160, R166, UR14, -R165.reuse ;  /* 0x0000000ea6a07c23 */ /* 0x100fe200080008a5 */
[----:B------:R-:W-:Y:S02]  /*6ff0*/  FFMA R162, R168, UR14, -R165 ;  /* 0x0000000ea8a27c23 */ /* 0x000fe400080008a5 */
[----:B------:R-:W-:-:S02]  /*7000*/  FSETP.GEU.AND P6, PT, R122, -126, PT ;  /* 0xc2fc00007a00780b */ /* 0x000fc40003fce000 */
[----:B------:R-:W-:Y:S02]  /*7010*/  FSETP.GEU.AND P2, PT, R123, -126, PT ;  /* 0xc2fc00007b00780b */ /* 0x000fe40003f4e000 */
[----:B------:R-:W-:-:S03]  /*7020*/  FSETP.GEU.AND P3, PT, R160, -126, PT ;  /* 0xc2fc0000a000780b */ /* 0x000fc60003f6e000 */
[----:B------:R-:W-:-:S04]  /*7030*/  @!P5 FMUL R120, R120, 0.5 ;  /* 0x3f0000007878d820 */ /* 0x000fc80000400000 */
[----:B---3--:R1:W2:Y:S02]  /*7040*/  MUFU.EX2 R126, R120 ;  /* 0x00000078007e7308 */ /* 0x0082a40000000800 */
[----:B------:R-:W-:-:S06]  /*7050*/  @!P6 FMUL R122, R122, 0.5 ;  /* 0x3f0000007a7ae820 */ /* 0x000fcc0000400000 */
[----:B------:R1:W3:Y:S01]  /*7060*/  MUFU.EX2 R127, R122 ;  /* 0x0000007a007f7308 */ /* 0x0002e20000000800 */
[----:B----4-:R-:W-:Y:S05]  /*7070*/  @!P4 BRA `(.L_x_44) ;  /* 0x000000400050c947 */ /* 0x010fea0003800000 */
.L_x_94:
[----:B------:R-:W-:Y:S05]  /*7080*/  BSYNC B0 ;  /* 0x0000000000007941 */ /* 0x000fea0003800000 */
.L_x_43:
[----:B------:R-:W-:Y:S01]  /*7090*/  FSETP.GEU.AND P4, PT, R162, -126, PT ;  /* 0xc2fc0000a200780b */ /* 0x000fe20003f8e000 */
[----:B------:R-:W-:Y:S01]  /*70a0*/  @!P2 FMUL R123, R123, 0.5 ;  /* 0x3f0000007b7ba820 */ /* 0x000fe20000400000 */
[----:B------:R-:W-:Y:S01]  /*70b0*/  @!P3 FMUL R160, R160, 0.5 ;  /* 0x3f000000a0a0b820 */ /* 0x000fe20000400000 */
[----:B------:R-:W-:Y:S01]  /*70c0*/  FMUL R158, R167, UR14 ;  /* 0x0000000ea79e7c20 */ /* 0x000fe20008400000 */
[--C-:B----4-:R-:W-:Y:S01]  /*70d0*/  FFMA R163, R170, UR14, -R165.reuse ;  /* 0x0000000eaaa37c23 */ /* 0x110fe200080008a5 */
[----:B------:R-:W4:Y:S01]  /*70e0*/  MUFU.EX2 R166, R123 ;  /* 0x0000007b00a67308 */ /* 0x000f220000000800 */
[----:B--2---:R-:W-:Y:S01]  /*70f0*/  @!P5 FMUL R126, R126, R126 ;  /* 0x0000007e7e7ed220 */ /* 0x004fe20000400000 */
[--C-:B------:R-:W-:Y:S01]  /*7100*/  FFMA R161, R161, UR14, -R158.reuse ;  /* 0x0000000ea1a17c23 */ /* 0x100fe2000800089e */
[--C-:B------:R-:W-:Y:S01]  /*7110*/  FFMA R121, R121, UR14, -R158.reuse ;  /* 0x0000000e79797c23 */ /* 0x100fe2000800089e */
[--C-:B-1----:R-:W-:Y:S01]  /*7120*/  FFMA R120, R124, UR14, -R158.reuse ;  /* 0x0000000e7c787c23 */ /* 0x102fe2000800089e */
[----:B------:R-:W-:Y:S01]  /*7130*/  FFMA R122, R125, UR14, -R158 ;  /* 0x0000000e7d7a7c23 */ /* 0x000fe2000800089e */
[----:B---3--:R-:W-:Y:S01]  /*7140*/  @!P6 FMUL R127, R127, R127 ;  /* 0x0000007f7f7fe220 */ /* 0x008fe20000400000 */
[----:B------:R-:W-:Y:S01]  /*7150*/  FSETP.GEU.AND P5, PT, R163, -126, PT ;  /* 0xc2fc0000a300780b */ /* 0x000fe20003fae000 */
[----:B------:R-:W-:Y:S01]  /*7160*/  @!P4 FMUL R162, R162, 0.5 ;  /* 0x3f000000a2a2c820 */ /* 0x000fe20000400000 */
[----:B------:R-:W1:Y:S01]  /*7170*/  MUFU.EX2 R167, R160 ;  /* 0x000000a000a77308 */ /* 0x000e620000000800 */
[----:B------:R-:W-:Y:S01]  /*7180*/  FSETP.GEU.AND P6, PT, R161, -126, PT ;  /* 0xc2fc0000a100780b */ /* 0x000fe20003fce000 */
[----:B------:R-:W-:Y:S05]  /*7190*/  WARPSYNC.ALL ;  /* 0x0000000000007948 */ /* 0x000fea0003800000 */
[----:B------:R-:W-:Y:S01]  /*71a0*/  MOV R124, UR23 ;  /* 0x00000017007c7c02 */ /* 0x000fe20008000f00 */
[----:B------:R-:W2:Y:S01]  /*71b0*/  MUFU.EX2 R169, R162 ;  /* 0x000000a200a97308 */ /* 0x000ea20000000800 */
[----:B----4-:R-:W-:Y:S01]  /*71c0*/  @!P2 FMUL R166, R166, R166 ;  /* 0x000000a6a6a6a220 */ /* 0x010fe20000400000 */
[----:B------:R-:W-:Y:S01]  /*71d0*/  FSETP.GEU.AND P2, PT, R121, -126, PT ;  /* 0xc2fc00007900780b */ /* 0x000fe20003f4e000 */
[----:B------:R-:W-:Y:S01]  /*71e0*/  @!P5 FMUL R163, R163, 0.5 ;  /* 0x3f000000a3a3d820 */ /* 0x000fe20000400000 */
[----:B------:R-:W-:Y:S01]  /*71f0*/  IMAD R124, R159, 0x600, R124 ;  /* 0x000006009f7c7824 */ /* 0x000fe200078e027c */
[----:B------:R-:W-:Y:S01]  /*7200*/  MOV R125, 0x40000040 ;  /* 0x40000040007d7802 */ /* 0x000fe20000000f00 */
[----:B------:R-:W-:Y:S01]  /*7210*/  @!P6 FMUL R161, R161, 0.5 ;  /* 0x3f000000a1a1e820 */ /* 0x000fe20000400000 */
[-C--:B------:R-:W-:Y:S01]  /*7220*/  FMUL R24, R24, R126.reuse ;  /* 0x0000007e18187220 */ /* 0x080fe20000400000 */
[----:B------:R-:W3:Y:S01]  /*7230*/  MUFU.EX2 R168, R163 ;  /* 0x000000a300a87308 */ /* 0x000ee20000000800 */
[----:B-1----:R-:W-:Y:S01]  /*7240*/  @!P3 FMUL R167, R167, R167 ;  /* 0x000000a7a7a7b220 */ /* 0x002fe20000400000 */
[----:B------:R-:W-:Y:S01]  /*7250*/  FSETP.GEU.AND P3, PT, R120, -126, PT ;  /* 0xc2fc00007800780b */ /* 0x000fe20003f6e000 */
[-C--:B------:R-:W-:Y:S01]  /*7260*/  FMUL R25, R25, R126.reuse ;  /* 0x0000007e19197220 */ /* 0x080fe20000400000 */
[----:B------:R-:W-:Y:S01]  /*7270*/  R2UR UR6, R124 ;  /* 0x000000007c0672ca */ /* 0x000fe200000e0000 */
[-C--:B------:R-:W-:Y:S01]  /*7280*/  FMUL R28, R28, R126.reuse ;  /* 0x0000007e1c1c7220 */ /* 0x080fe20000400000 */
[----:B------:R-:W-:Y:S01]  /*7290*/  R2UR UR7, R125 ;  /* 0x000000007d0772ca */ /* 0x000fe200000e0000 */
[----:B------:R-:W-:Y:S01]  /*72a0*/  @!P2 FMUL R121, R121, 0.5 ;  /* 0x3f0000007979a820 */ /* 0x000fe20000400000 */
[----:B------:R-:W1:Y:S01]  /*72b0*/  MUFU.EX2 R161, R161 ;  /* 0x000000a100a17308 */ /* 0x000e620000000800 */
[----:B--2---:R-:W-:Y:S01]  /*72c0*/  @!P4 FMUL R169, R169, R169 ;  /* 0x000000a9a9a9c220 */ /* 0x004fe20000400000 */
[----:B------:R-:W-:Y:S01]  /*72d0*/  FSETP.GEU.AND P4, PT, R122, -126, PT ;  /* 0xc2fc00007a00780b */ /* 0x000fe20003f8e000 */
[-C--:B------:R-:W-:Y:S01]  /*72e0*/  FMUL R29, R29, R126.reuse ;  /* 0x0000007e1d1d7220 */ /* 0x080fe20000400000 */
[-C--:B------:R-:W-:Y:S01]  /*72f0*/  FMUL R32, R32, R126.reuse ;  /* 0x0000007e20207220 */ /* 0x080fe20000400000 */
[-C--:B------:R-:W-:Y:S01]  /*7300*/  FMUL R33, R33, R126.reuse ;  /* 0x0000007e21217220 */ /* 0x080fe20000400000 */
[----:B------:R-:W-:Y:S01]  /*7310*/  FMUL R36, R36, R126 ;  /* 0x0000007e24247220 */ /* 0x000fe20000400000 */
[----:B------:R-:W-:Y:S01]  /*7320*/  @!P3 FMUL R120, R120, 0.5 ;  /* 0x3f0000007878b820 */ /* 0x000fe20000400000 */
[----:B------:R-:W2:Y:S01]  /*7330*/  MUFU.EX2 R160, R121 ;  /* 0x0000007900a07308 */ /* 0x000ea20000000800 */
[----:B---3--:R-:W-:Y:S01]  /*7340*/  @!P5 FMUL R168, R168, R168 ;  /* 0x000000a8a8a8d220 */ /* 0x008fe20000400000 */
[-C--:B------:R-:W-:Y:S01]  /*7350*/  FMUL R37, R37, R126.reuse ;  /* 0x0000007e25257220 */ /* 0x080fe20000400000 */
[-C--:B------:R-:W-:Y:S01]  /*7360*/  FMUL R40, R40, R126.reuse ;  /* 0x0000007e28287220 */ /* 0x080fe20000400000 */
[-C--:B------:R-:W-:Y:S01]  /*7370*/  FMUL R41, R41, R126.reuse ;  /* 0x0000007e29297220 */ /* 0x080fe20000400000 */
[-C--:B------:R-:W-:Y:S01]  /*7380*/  FMUL R44, R44, R126.reuse ;  /* 0x0000007e2c2c7220 */ /* 0x080fe20000400000 */
[-C--:B------:R-:W-:Y:S01]  /*7390*/  FMUL R45, R45, R126.reuse ;  /* 0x0000007e2d2d7220 */ /* 0x080fe20000400000 */
[----:B------:R-:W-:Y:S01]  /*73a0*/  @!P4 FMUL R122, R122, 0.5 ;  /* 0x3f0000007a7ac820 */ /* 0x000fe20000400000 */
[----:B------:R-:W3:Y:S01]  /*73b0*/  MUFU.EX2 R162, R120 ;  /* 0x0000007800a27308 */ /* 0x000ee20000000800 */
[----:B-1----:R-:W-:Y:S01]  /*73c0*/  @!P6 FMUL R161, R161, R161 ;  /* 0x000000a1a1a1e220 */ /* 0x002fe20000400000 */
[-C--:B------:R-:W-:Y:S01]  /*73d0*/  FMUL R48, R48, R126.reuse ;  /* 0x0000007e30307220 */ /* 0x080fe20000400000 */
[-C--:B------:R-:W-:Y:S01]  /*73e0*/  FMUL R49, R49, R126.reuse ;  /* 0x0000007e31317220 */ /* 0x080fe20000400000 */
[-C--:B------:R-:W-:Y:S01]  /*73f0*/  FMUL R52, R52, R126.reuse ;  /* 0x0000007e34347220 */ /* 0x080fe20000400000 */
[-C--:B------:R-:W-:Y:S01]  /*7400*/  FMUL R53, R53, R126.reuse ;  /* 0x0000007e35357220 */ /* 0x080fe20000400000 */
[-C--:B------:R-:W-:Y:S01]  /*7410*/  FMUL R56, R56, R126.reuse ;  /* 0x0000007e38387220 */ /* 0x080fe20000400000 */
[----:B------:R-:W-:Y:S01]  /*7420*/  FMUL R57, R57, R126 ;  /* 0x0000007e39397220 */ /* 0x000fe20000400000 */
[----:B------:R-:W1:Y:S01]  /*7430*/  MUFU.EX2 R163, R122 ;  /* 0x0000007a00a37308 */ /* 0x000e620000000800 */
[----:B--2---:R-:W-:Y:S01]  /*7440*/  @!P2 FMUL R160, R160, R160 ;  /* 0x000000a0a0a0a220 */ /* 0x004fe20000400000 */
[-C--:B------:R-:W-:Y:S01]  /*7450*/  FMUL R60, R60, R126.reuse ;  /* 0x0000007e3c3c7220 */ /* 0x080fe20000400000 */
[-C--:B------:R-:W-:Y:S01]  /*7460*/  FMUL R61, R61, R126.reuse ;  /* 0x0000007e3d3d7220 */ /* 0x080fe20000400000 */
[-C--:B------:R-:W-:Y:S01]  /*7470*/  FMUL R64, R64, R126.reuse ;  /* 0x0000007e40407220 */ /* 0x080fe20000400000 */
[-C--:B------:R-:W-:Y:S01]  /*7480*/  FMUL R65, R65, R126.reuse ;  /* 0x0000007e41417220 */ /* 0x080fe20000400000 */
[-C--:B------:R-:W-:Y:S01]  /*7490*/  FMUL R68, R68, R126.reuse ;  /* 0x0000007e44447220 */ /* 0x080fe20000400000 */
        /* <DEDUP_REMOVED lines=10> */
[----:B-1----:R-:W-:Y:S01]  /*7540*/  @!P4 FMUL R163, R163, R163 ;  /* 0x000000a3a3a3c220 */ /* 0x002fe20000400000 */
        /* <DEDUP_REMOVED lines=65> */
[--C-:B------:R-:W-:Y:S01]  /*7960*/  FFMA R128, R128, UR14, -R158.reuse ;  /* 0x0000000e80807c23 */ /* 0x100fe2000800089e */
[----:B------:R-:W-:Y:S01]  /*7970*/  F2FP.BF16.F32.PACK_AB R123, R168, R169 ;  /* 0x000000a9a87b723e */ /* 0x000fe200000010ff */
[--C-:B------:R-:W-:Y:S01]  /*7980*/  FFMA R129, R129, UR14, -R158.reuse ;  /* 0x0000000e81817c23 */ /* 0x100fe2000800089e */
[----:B------:R-:W-:Y:S01]  /*7990*/  F2FP.BF16.F32.PACK_AB R120, R160, R161 ;  /* 0x000000a1a078723e */ /* 0x000fe200000010ff */
[--C-:B------:R-:W-:Y:S01]  /*79a0*/  FFMA R130, R130, UR14, -R165.reuse ;  /* 0x0000000e82827c23 */ /* 0x100fe200080008a5 */
[----:B------:R-:W-:Y:S01]  /*79b0*/  F2FP.BF16.F32.PACK_AB R122, R163, R162 ;  /* 0x000000a2a37a723e */ /* 0x000fe200000010ff */
[--C-:B------:R-:W-:Y:S01]  /*79c0*/  FFMA R132, R132, UR14, -R158.reuse ;  /* 0x0000000e84847c23 */ /* 0x100fe2000800089e */
[----:B------:R-:W-:Y:S01]  /*79d0*/  FSETP.GEU.AND P3, PT, R128, -126, PT ;  /* 0xc2fc00008000780b */ /* 0x000fe20003f6e000 */
[--C-:B------:R-:W-:Y:S01]  /*79e0*/  FFMA R133, R133, UR14, -R158.reuse ;  /* 0x0000000e85857c23 */ /* 0x100fe2000800089e */
[----:B------:R-:W-:Y:S01]  /*79f0*/  WARPGROUP.ARRIVE ;  /* 0x00000000000079c5 */ /* 0x000fe20000000000 */
[----:B------:R-:W-:Y:S01]  /*7a00*/  FSETP.GEU.AND P6, PT, R129, -126, PT ;  /* 0xc2fc00008100780b */ /* 0x000fe20003fce000 */
[--C-:B------:R-:W-:Y:S01]  /*7a10*/  FFMA R136, R136, UR14, -R158.reuse ;  /* 0x0000000e88887c23 */ /* 0x100fe2000800089e */
[----:B------:R-:W-:Y:S01]  /*7a20*/  FSETP.GEU.AND P5, PT, R130, -126, PT ;  /* 0xc2fc00008200780b */ /* 0x000fe20003fae000 */
[--C-:B------:R-:W-:Y:S01]  /*7a30*/  FFMA R137, R137, UR14, -R158.reuse ;  /* 0x0000000e89897c23 */ /* 0x100fe2000800089e */
[----:B------:R-:W-:Y:S01]  /*7a40*/  FSETP.GEU.AND P4, PT, R132, -126, PT ;  /* 0xc2fc00008400780b */ /* 0x000fe20003f8e000 */
[----:B------:R-:W-:Y:S01]  /*7a50*/  HGMMA.64x192x16.F32.BF16 R24, R120, gdesc[UR4].tnspB, R24, gsb0 ;  /* 0x42e0000478187df0 */ /* 0x000fe20008001818 */
[--C-:B------:R-:W-:Y:S01]  /*7a60*/  FFMA R138, R138, UR14, -R165.reuse ;  /* 0x0000000e8a8a7c23 */ /* 0x100fe200080008a5 */
[--C-:B------:R-:W-:Y:S01]  /*7a70*/  FFMA R140, R140, UR14, -R158.reuse ;  /* 0x0000000e8c8c7c23 */ /* 0x100fe2000800089e */
[--C-:B------:R-:W-:Y:S01]  /*7a80*/  FFMA R141, R141, UR14, -R158.reuse ;  /* 0x0000000e8d8d7c23 */ /* 0x100fe2000800089e */
[--C-:B------:R-:W-:Y:S01]  /*7a90*/  FFMA R144, R144, UR14, -R158.reuse ;  /* 0x0000000e90907c23 */ /* 0x100fe2000800089e */
[----:B------:R-:W-:Y:S01]  /*7aa0*/  @!P3 FMUL R128, R128, 0.5 ;  /* 0x3f0000008080b820 */ /* 0x000fe20000400000 */
[--C-:B------:R-:W-:Y:S01]  /*7ab0*/  FFMA R145, R145, UR14, -R158.reuse ;  /* 0x0000000e91917c23 */ /* 0x100fe2000800089e */
[----:B------:R-:W-:Y:S01]  /*7ac0*/  FFMA R146, R146, UR14, -R165 ;  /* 0x0000000e92927c23 */ /* 0x000fe200080008a5 */
[----:B------:R-:W-:Y:S01]  /*7ad0*/  @!P6 FMUL R129, R129, 0.5 ;  /* 0x3f0000008181e820 */ /* 0x000fe20000400000 */
[--C-:B------:R-:W-:Y:S01]  /*7ae0*/  FFMA R148, R148, UR14, -R158.reuse ;  /* 0x0000000e94947c23 */ /* 0x100fe2000800089e */
[----:B------:R-:W-:Y:S01]  /*7af0*/  @!P5 FMUL R130, R130, 0.5 ;  /* 0x3f0000008282d820 */ /* 0x000fe20000400000 */
[----:B------:R-:W1:Y:S01]  /*7b00*/  MUFU.EX2 R128, R128 ;  /* 0x0000008000807308 */ /* 0x000e620000000800 */
[----:B------:R-:W-:Y:S01]  /*7b10*/  @!P4 FMUL R132, R132, 0.5 ;  /* 0x3f0000008484c820 */ /* 0x000fe20000400000 */
[----:B------:R-:W-:Y:S01]  /*7b20*/  FFMA R149, R149, UR14, -R158 ;  /* 0x0000000e95957c23 */ /* 0x000fe2000800089e */
[----:B------:R-:W-:Y:S01]  /*7b30*/  MOV R125, 0x40000040 ;  /* 0x40000040007d7802 */ /* 0x000fe20000000f00 */
[----:B------:R-:W-:Y:S01]  /*7b40*/  FFMA R9, R126, R9, R161 ;  /* 0x000000097e097223 */ /* 0x000fe200000000a1 */
[----:B------:R-:W-:Y:S01]  /*7b50*/  FFMA R10, R127, R10, R166 ;  /* 0x0000000a7f0a7223 */ /* 0x000fe200000000a6 */
[----:B------:R-:W-:-:S02]  /*7b60*/  IADD3 R4, R4, 0x1, RZ ;  /* 0x0000000104047810 */ /* 0x000fc40007ffe0ff */
[----:B------:R-:W2:Y:S01]  /*7b70*/  MUFU.EX2 R129, R129 ;  /* 0x0000008100817308 */ /* 0x000ea20000000800 */
[----:B------:R-:W-:Y:S01]  /*7b80*/  FADD R9, R9, R160 ;  /* 0x000000a009097221 */ /* 0x000fe20000000000 */
[----:B------:R-:W-:-:S03]  /*7b90*/  FADD R10, R10, R167 ;  /* 0x000000a70a0a7221 */ /* 0x000fc60000000000 */
[----:B------:R-:W-:Y:S01]  /*7ba0*/  FADD R9, R9, R162 ;  /* 0x000000a209097221 */ /* 0x000fe20000000000 */
[----:B------:R-:W-:Y:S02]  /*7bb0*/  FADD R10, R10, R169 ;  /* 0x000000a90a0a7221 */ /* 0x000fe40000000000 */
[----:B------:R-:W3:Y:S01]  /*7bc0*/  MUFU.EX2 R132, R132 ;  /* 0x0000008400847308 */ /* 0x000ee20000000800 */
[----:B-1----:R-:W-:Y:S01]  /*7bd0*/  @!P3 FMUL R128, R128, R128 ;  /* 0x000000808080b220 */ /* 0x002fe20000400000 */
[----:B------:R-:W-:Y:S01]  /*7be0*/  FSETP.GEU.AND P3, PT, R133, -126, PT ;  /* 0xc2fc00008500780b */ /* 0x000fe20003f6e000 */
[----:B------:R-:W-:Y:S01]  /*7bf0*/  FADD R9, R9, R163 ;  /* 0x000000a309097221 */ /* 0x000fe20000000000 */
[----:B------:R-:W-:-:S03]  /*7c00*/  FADD R10, R10, R168 ;  /* 0x000000a80a0a7221 */ /* 0x000fc60000000000 */
[----:B------:R-:W-:Y:S01]  /*7c10*/  FADD R9, R9, R128 ;  /* 0x0000008009097221 */ /* 0x000fe20000000000 */
[----:B--2---:R-:W-:-:S04]  /*7c20*/  @!P6 FMUL R129, R129, R129 ;  /* 0x000000818181e220 */ /* 0x004fc80000400000 */
[----:B------:R-:W-:-:S03]  /*7c30*/  FADD R9, R9, R129 ;  /* 0x0000008109097221 */ /* 0x000fc60000000000 */
[----:B------:R-:W-:Y:S01]  /*7c40*/  @!P3 FMUL R133, R133, 0.5 ;  /* 0x3f0000008585b820 */ /* 0x000fe20000400000 */
[----:B---3--:R-:W-:Y:S01]  /*7c50*/  @!P4 FMUL R132, R132, R132 ;  /* 0x000000848484c220 */ /* 0x008fe20000400000 */
[----:B------:R-:W-:-:S03]  /*7c60*/  FSETP.GEU.AND P4, PT, R140, -126, PT ;  /* 0xc2fc00008c00780b */ /* 0x000fc60003f8e000 */
[----:B------:R-:W-:-:S10]  /*7c70*/  FADD R9, R9, R132 ;  /* 0x0000008409097221 */ /* 0x000fd40000000000 */
[----:B------:R-:W-:-:S06]  /*7c80*/  @!P4 FMUL R140, R140, 0.5 ;  /* 0x3f0000008c8cc820 */ /* 0x000fcc0000400000 */
[----:B------:R-:W1:Y:S02]  /*7c90*/  MUFU.EX2 R140, R140 ;  /* 0x0000008c008c7308 */ /* 0x000e640000000800 */
[----:B-1----:R-:W-:Y:S01]  /*7ca0*/  @!P4 FMUL R140, R140, R140 ;  /* 0x0000008c8c8cc220 */ /* 0x002fe20000400000 */
[----:B------:R-:W-:-:S13]  /*7cb0*/  FSETP.GEU.AND P4, PT, R148, -126, PT ;  /* 0xc2fc00009400780b */ /* 0x000fda0003f8e000 */
[----:B------:R-:W-:-:S06]  /*7cc0*/  @!P4 FMUL R148, R148, 0.5 ;  /* 0x3f0000009494c820 */ /* 0x000fcc0000400000 */
[----:B------:R-:W1:Y:S02]  /*7cd0*/  MUFU.EX2 R148, R148 ;  /* 0x0000009400947308 */ /* 0x000e640000000800 */
[----:B-1----:R-:W-:Y:S01]  /*7ce0*/  @!P4 FMUL R148, R148, R148 ;  /* 0x000000949494c220 */ /* 0x002fe20000400000 */
[----:B------:R-:W-:Y:S02]  /*7cf0*/  WARPGROUP.DEPBAR.LE gsb0, 0x0 ;  /* 0x00008000000079c5 */ /* 0x000fe40000010000 */
[--C-:B------:R-:W-:Y:S01]  /*7d00*/  FFMA R120, R131, UR14, -R165.reuse ;  /* 0x0000000e83787c23 */ /* 0x100fe200080008a5 */
[--C-:B------:R-:W-:Y:S02]  /*7d10*/  FFMA R122, R134, UR14, -R165.reuse ;  /* 0x0000000e867a7c23 */ /* 0x100fe400080008a5 */
[----:B------:R-:W1:Y:S01]  /*7d20*/  MUFU.EX2 R131, R130 ;  /* 0x0000008200837308 */ /* 0x000e620000000800 */
[----:B------:R-:W-:Y:S01]  /*7d30*/  FFMA R123, R135, UR14, -R165 ;  /* 0x0000000e877b7c23 */ /* 0x000fe200080008a5 */
[----:B------:R-:W-:-:S02]  /*7d40*/  MOV R121, 0x40000040 ;  /* 0x4000004000797802 */ /* 0x000fc40000000f00 */
[----:B------:R-:W-:Y:S02]  /*7d50*/  FSETP.GEU.AND P2, PT, R120, -126, PT ;  /* 0xc2fc00007800780b */ /* 0x000fe40003f4e000 */
[----:B------:R-:W-:Y:S02]  /*7d60*/  FSETP.GEU.AND P6, PT, R122, -126, PT ;  /* 0xc2fc00007a00780b */ /* 0x000fe40003fce000 */
[----:B------:R-:W2:Y:S01]  /*7d70*/  MUFU.EX2 R130, R133 ;  /* 0x0000008500827308 */ /* 0x000ea20000000800 */
[----:B------:R-:W-:Y:S01]  /*7d80*/  R2UR UR7, R121 ;  /* 0x00000000790772ca */ /* 0x000fe200000e0000 */
[----:B-1----:R-:W-:Y:S01]  /*7d90*/  @!P5 FMUL R131, R131, R131 ;  /* 0x000000838383d220 */ /* 0x002fe20000400000 */
[----:B------:R-:W-:-:S06]  /*7da0*/  FSETP.GEU.AND P5, PT, R123, -126, PT ;  /* 0xc2fc00007b00780b */ /* 0x000fcc0003fae000 */
[----:B------:R-:W-:Y:S02]  /*7db0*/  @!P2 FMUL R120, R120, 0.5 ;  /* 0x3f0000007878a820 */ /* 0x000fe40000400000 */
[----:B------:R-:W-:Y:S01]  /*7dc0*/  @!P6 FMUL R122, R122, 0.5 ;  /* 0x3f0000007a7ae820 */ /* 0x000fe20000400000 */
[----:B------:R-:W-:Y:S01]  /*7dd0*/  FADD R10, R10, R131 ;  /* 0x000000830a0a7221 */ /* 0x000fe20000000000 */
[----:B------:R1:W3:Y:S01]  /*7de0*/  MUFU.EX2 R134, R120 ;  /* 0x0000007800867308 */ /* 0x0002e20000000800 */
[----:B--2---:R-:W-:Y:S01]  /*7df0*/  @!P3 FMUL R130, R130, R130 ;  /* 0x000000828282b220 */ /* 0x004fe20000400000 */
[----:B------:R-:W-:-:S03]  /*7e00*/  FSETP.GEU.AND P3, PT, R136, -126, PT ;  /* 0xc2fc00008800780b */ /* 0x000fc60003f6e000 */
[----:B------:R-:W-:Y:S01]  /*7e10*/  FADD R9, R9, R130 ;  /* 0x0000008209097221 */ /* 0x000fe20000000000 */
[----:B------:R-:W-:Y:S02]  /*7e20*/  @!P5 FMUL R123, R123, 0.5 ;  /* 0x3f0000007b7bd820 */ /* 0x000fe40000400000 */
[----:B------:R2:W4:Y:S01]  /*7e30*/  MUFU.EX2 R135, R122 ;  /* 0x0000007a00877308 */ /* 0x0005220000000800 */
[----:B-1----:R-:W-:-:S04]  /*7e40*/  IADD3 R120, R124, 0x80, RZ ;  /* 0x000000807c787810 */ /* 0x002fc80007ffe0ff */
[----:B------:R-:W-:Y:S02]  /*7e50*/  R2UR UR6, R120 ;  /* 0x00000000780672ca */ /* 0x000fe400000e0000 */
[----:B------:R-:W-:Y:S01]  /*7e60*/  F2FP.BF16.F32.PACK_AB R120, R129, R128 ;  /* 0x000000808178723e */ /* 0x000fe200000010ff */
[----:B------:R-:W1:Y:S01]  /*7e70*/  MUFU.EX2 R170, R123 ;  /* 0x0000007b00aa7308 */ /* 0x000e620000000800 */
[----:B---3--:R-:W-:Y:S01]  /*7e80*/  @!P2 FMUL R134, R134, R134 ;  /* 0x000000868686a220 */ /* 0x008fe20000400000 */
[----:B--2---:R-:W-:Y:S01]  /*7e90*/  F2FP.BF16.F32.PACK_AB R122, R130, R132 ;  /* 0x00000084827a723e */ /* 0x004fe200000010ff */
[----:B------:R-:W-:Y:S02]  /*7ea0*/  @!P3 FMUL R136, R136, 0.5 ;  /* 0x3f0000008888b820 */ /* 0x000fe40000400000 */
[----:B------:R-:W-:Y:S01]  /*7eb0*/  FADD R10, R10, R134 ;  /* 0x000000860a0a7221 */ /* 0x000fe20000000000 */
[----:B------:R-:W-:Y:S01]  /*7ec0*/  F2FP.BF16.F32.PACK_AB R121, R134, R131 ;  /* 0x000000838679723e */ /* 0x000fe200000010ff */
[----:B----4-:R-:W-:Y:S01]  /*7ed0*/  @!P6 FMUL R135, R135, R135 ;  /* 0x000000878787e220 */ /* 0x010fe20000400000 */
[----:B------:R-:W-:Y:S01]  /*7ee0*/  FSETP.GEU.AND P6, PT, R137, -126, PT ;  /* 0xc2fc00008900780b */ /* 0x000fe20003fce000 */
[----:B------:R-:W2:Y:S02]  /*7ef0*/  MUFU.EX2 R136, R136 ;  /* 0x0000008800887308 */ /* 0x000ea40000000800 */
[----:B------:R-:W-:Y:S01]  /*7f00*/  FADD R10, R10, R135 ;  /* 0x000000870a0a7221 */ /* 0x000fe20000000000 */
[----:B-1----:R-:W-:Y:S01]  /*7f10*/  @!P5 FMUL R170, R170, R170 ;  /* 0x000000aaaaaad220 */ /* 0x002fe20000400000 */
[----:B------:R-:W-:-:S03]  /*7f20*/  FSETP.GEU.AND P5, PT, R138, -126, PT ;  /* 0xc2fc00008a00780b */ /* 0x000fc60003fae000 */
[----:B------:R-:W-:Y:S01]  /*7f30*/  FADD R10, R10, R170 ;  /* 0x000000aa0a0a7221 */ /* 0x000fe20000000000 */
[----:B------:R-:W-:-:S04]  /*7f40*/  F2FP.BF16.F32.PACK_AB R123, R170, R135 ;  /* 0x00000087aa7b723e */ /* 0x000fc800000010ff */
[----:B------:R-:W-:Y:S01]  /*7f50*/  @!P6 FMUL R137, R137, 0.5 ;  /* 0x3f0000008989e820 */ /* 0x000fe20000400000 */
[----:B------:R-:W-:Y:S01]  /*7f60*/  WARPGROUP.ARRIVE ;  /* 0x00000000000079c5 */ /* 0x000fe20000000000 */
[----:B--2---:R-:W-:-:S04]  /*7f70*/  @!P3 FMUL R136, R136, R136 ;  /* 0x000000888888b220 */ /* 0x004fc80000400000 */
[----:B------:R-:W1:Y:S01]  /*7f80*/  MUFU.EX2 R137, R137 ;  /* 0x0000008900897308 */ /* 0x000e620000000800 */
[----:B------:R-:W-:Y:S01]  /*7f90*/  FSETP.GEU.AND P3, PT, R141, -126, PT ;  /* 0xc2fc00008d00780b */ /* 0x000fe20003f6e000 */
[----:B------:R-:W-:Y:S01]  /*7fa0*/  @!P5 FMUL R138, R138, 0.5 ;  /* 0x3f0000008a8ad820 */ /* 0x000fe20000400000 */
[----:B------:R-:W-:Y:S01]  /*7fb0*/  HGMMA.64x192x16.F32.BF16 R24, R120, gdesc[UR4].tnspB, R24, gsb0 ;  /* 0x42e0000478187df0 */ /* 0x000fe20008001818 */
[----:B------:R-:W-:-:S10]  /*7fc0*/  FADD R9, R9, R136 ;  /* 0x0000008809097221 */ /* 0x000fd40000000000 */
[----:B------:R-:W-:Y:S01]  /*7fd0*/  @!P3 FMUL R141, R141, 0.5 ;  /* 0x3f0000008d8db820 */ /* 0x000fe20000400000 */
[----:B-1----:R-:W-:-:S03]  /*7fe0*/  @!P6 FMUL R137, R137, R137 ;  /* 0x000000898989e220 */ /* 0x002fc60000400000 */
[----:B------:R-:W1:Y:S01]  /*7ff0*/  MUFU.EX2 R133, R141 ;  /* 0x0000008d00857308 */ /* 0x000e620000000800 */
[----:B------:R-:W-:-:S04]  /*8000*/  FADD R9, R9, R137 ;  /* 0x0000008909097221 */ /* 0x000fc80000000000 */
[----:B------:R-:W-:Y:S01]  /*8010*/  FADD R9, R9, R140 ;  /* 0x0000008c09097221 */ /* 0x000fe20000000000 */
[----:B-1----:R-:W-:Y:S01]  /*8020*/  @!P3 FMUL R133, R133, R133 ;  /* 0x000000858585b220 */ /* 0x002fe20000400000 */
[----:B------:R-:W-:-:S03]  /*8030*/  FSETP.GEU.AND P3, PT, R144, -126, PT ;  /* 0xc2fc00009000780b */ /* 0x000fc60003f6e000 */
[----:B------:R-:W-:-:S10]  /*8040*/  FADD R9, R9, R133 ;  /* 0x0000008509097221 */ /* 0x000fd40000000000 */
[----:B------:R-:W-:-:S06]  /*8050*/  @!P3 FMUL R144, R144, 0.5 ;  /* 0x3f0000009090b820 */ /* 0x000fcc0000400000 */
[----:B------:R-:W1:Y:S02]  /*8060*/  MUFU.EX2 R144, R144 ;  /* 0x0000009000907308 */ /* 0x000e640000000800 */
[----:B-1----:R-:W-:Y:S01]  /*8070*/  @!P3 FMUL R144, R144, R144 ;  /* 0x000000909090b220 */ /* 0x002fe20000400000 */
[----:B------:R-:W-:-:S03]  /*8080*/  FSETP.GEU.AND P3, PT, R149, -126, PT ;  /* 0xc2fc00009500780b */ /* 0x000fc60003f6e000 */
[----:B------:R-:W-:-:S10]  /*8090*/  FADD R9, R9, R144 ;  /* 0x0000009009097221 */ /* 0x000fd40000000000 */
[----:B------:R-:W-:-:S04]  /*80a0*/  @!P3 FMUL R149, R149, 0.5 ;  /* 0x3f0000009595b820 */ /* 0x000fc80000400000 */
        /* <DEDUP_REMOVED lines=10> */
[----:B------:R-:W-:Y:S01]  /*8150*/  R2UR UR7, R121 ;  /* 0x00000000790772ca */ /* 0x000fe200000e0000 */
[----:B-1----:R-:W-:Y:S01]  /*8160*/  @!P5 FMUL R139, R139, R139 ;  /* 0x0000008b8b8bd220 */ /* 0x002fe20000400000 */
[----:B------:R-:W-:-:S07]  /*8170*/  FSETP.GEU.AND P5, PT, R123, -126, PT ;  /* 0xc2fc00007b00780b */ /* 0x000fce0003fae000 */
[----:B------:R-:W-:Y:S02]  /*8180*/  @!P2 FMUL R120, R120, 0.5 ;  /* 0x3f0000007878a820 */ /* 0x000fe40000400000 */
[----:B------:R-:W-:Y:S01]  /*8190*/  @!P6 FMUL R122, R122, 0.5 ;  /* 0x3f0000007a7ae820 */ /* 0x000fe20000400000 */
[----:B------:R-:W-:Y:S01]  /*81a0*/  FADD R10, R10, R139 ;  /* 0x0000008b0a0a7221 */ /* 0x000fe20000000000 */
[----:B------:R1:W2:Y:S02]  /*81b0*/  MUFU.EX2 R142, R120 ;  /* 0x00000078008e7308 */ /* 0x0002a40000000800 */
[----:B------:R-:W-:-:S06]  /*81c0*/  @!P5 FMUL R123, R123, 0.5 ;  /* 0x3f0000007b7bd820 */ /* 0x000fcc0000400000 */
[----:B------:R3:W4:Y:S01]  /*81d0*/  MUFU.EX2 R143, R122 ;  /* 0x0000007a008f7308 */ /* 0x0007220000000800 */
[C---:B-1----:R-:W-:Y:S01]  /*81e0*/  VIADD R120, R124.reuse, 0x100 ;  /* 0x000001007c787836 */ /* 0x042fe20000000000 */
[----:B------:R-:W-:-:S04]  /*81f0*/  IADD3 R124, R124, 0x180, RZ ;  /* 0x000001807c7c7810 */ /* 0x000fc80007ffe0ff */
[----:B------:R-:W-:Y:S02]  /*8200*/  R2UR UR6, R120 ;  /* 0x00000000780672ca */ /* 0x000fe400000e0000 */
[----:B------:R-:W1:Y:S01]  /*8210*/  MUFU.EX2 R138, R123 ;  /* 0x0000007b008a7308 */ /* 0x000e620000000800 */
[----:B--2---:R-:W-:Y:S01]  /*8220*/  @!P2 FMUL R142, R142, R142 ;  /* 0x0000008e8e8ea220 */ /* 0x004fe20000400000 */
[----:B------:R-:W-:Y:S02]  /*8230*/  F2FP.BF16.F32.PACK_AB R120, R137, R136 ;  /* 0x000000888978723e */ /* 0x000fe400000010ff */
[----:B---3--:R-:W-:Y:S01]  /*8240*/  F2FP.BF16.F32.PACK_AB R122, R133, R140 ;  /* 0x0000008c857a723e */ /* 0x008fe200000010ff */
[----:B------:R-:W-:Y:S01]  /*8250*/  FADD R10, R10, R142 ;  /* 0x0000008e0a0a7221 */ /* 0x000fe20000000000 */
[----:B------:R-:W-:Y:S01]  /*8260*/  F2FP.BF16.F32.PACK_AB R121, R142, R139 ;  /* 0x0000008b8e79723e */ /* 0x000fe200000010ff */
[----:B----4-:R-:W-:Y:S01]  /*8270*/  @!P6 FMUL R143, R143, R143 ;  /* 0x0000008f8f8fe220 */ /* 0x010fe20000400000 */
[----:B------:R-:W-:-:S03]  /*8280*/  FSETP.GEU.AND P6, PT, R145, -126, PT ;  /* 0xc2fc00009100780b */ /* 0x000fc60003fce000 */
[----:B------:R-:W-:Y:S01]  /*8290*/  FADD R10, R10, R143 ;  /* 0x0000008f0a0a7221 */ /* 0x000fe20000000000 */
[----:B-1----:R-:W-:Y:S01]  /*82a0*/  @!P5 FMUL R138, R138, R138 ;  /* 0x0000008a8a8ad220 */ /* 0x002fe20000400000 */
[----:B------:R-:W-:-:S03]  /*82b0*/  FSETP.GEU.AND P5, PT, R146, -126, PT ;  /* 0xc2fc00009200780b */ /* 0x000fc60003fae000 */
[----:B------:R-:W-:Y:S01]  /*82c0*/  FADD R10, R10, R138 ;  /* 0x0000008a0a0a7221 */ /* 0x000fe20000000000 */
[----:B------:R-:W-:-:S04]  /*82d0*/  F2FP.BF16.F32.PACK_AB R123, R138, R143 ;  /* 0x0000008f8a7b723e */ /* 0x000fc800000010ff */
[----:B------:R-:W-:Y:S01]  /*82e0*/  @!P6 FMUL R145, R145, 0.5 ;  /* 0x3f0000009191e820 */ /* 0x000fe20000400000 */
[----:B------:R-:W-:-:S05]  /*82f0*/  WARPGROUP.ARRIVE ;  /* 0x00000000000079c5 */ /* 0x000fca0000000000 */
[----:B------:R-:W1:Y:S01]  /*8300*/  MUFU.EX2 R145, R145 ;  /* 0x0000009100917308 */ /* 0x000e620000000800 */
[----:B------:R-:W-:Y:S01]  /*8310*/  @!P5 FMUL R146, R146, 0.5 ;  /* 0x3f0000009292d820 */ /* 0x000fe20000400000 */
[----:B------:R-:W-:Y:S01]  /*8320*/  HGMMA.64x192x16.F32.BF16 R24, R120, gdesc[UR4].tnspB, R24, gsb0 ;  /* 0x42e0000478187df0 */ /* 0x000fe20008001818 */
[----:B------:R-:W-:Y:S02]  /*8330*/  R2UR UR6, R124 ;  /* 0x000000007c0672ca */ /* 0x000fe400000e0000 */
[----:B------:R-:W-:Y:S01]  /*8340*/  R2UR UR7, R125 ;  /* 0x000000007d0772ca */ /* 0x000fe200000e0000 */
[----:B-1----:R-:W-:-:S04]  /*8350*/  @!P6 FMUL R145, R145, R145 ;  /* 0x000000919191e220 */ /* 0x002fc80000400000 */
[----:B------:R-:W-:-:S04]  /*8360*/  FADD R9, R9, R145 ;  /* 0x0000009109097221 */ /* 0x000fc80000000000 */
[----:B------:R-:W-:-:S04]  /*8370*/  FADD R9, R9, R148 ;  /* 0x0000009409097221 */ /* 0x000fc80000000000 */
[----:B------:R-:W-:Y:S01]  /*8380*/  FADD R9, R9, R141 ;  /* 0x0000008d09097221 */ /* 0x000fe20000000000 */
[----:B------:R-:W-:Y:S02]  /*8390*/  WARPGROUP.DEPBAR.LE gsb0, 0x0 ;  /* 0x00008000000079c5 */ /* 0x000fe40000010000 */
[--C-:B------:R-:W-:Y:S01]  /*83a0*/  FFMA R120, R147, UR14, -R165.reuse ;  /* 0x0000000e93787c23 */ /* 0x100fe200080008a5 */
[--C-:B------:R-:W-:Y:S01]  /*83b0*/  FFMA R121, R150, UR14, -R165.reuse ;  /* 0x0000000e96797c23 */ /* 0x100fe200080008a5 */
[----:B------:R-:W1:Y:S01]  /*83c0*/  MUFU.EX2 R147, R146 ;  /* 0x0000009200937308 */ /* 0x000e620000000800 */
[----:B------:R-:W-:Y:S01]  /*83d0*/  FFMA R165, R151, UR14, -R165 ;  /* 0x0000000e97a57c23 */ /* 0x000fe200080008a5 */
[----:B------:R-:W-:Y:S02]  /*83e0*/  F2FP.BF16.F32.PACK_AB R122, R141, R148 ;  /* 0x000000948d7a723e */ /* 0x000fe400000010ff */
[----:B------:R-:W-:Y:S02]  /*83f0*/  FSETP.GEU.AND P2, PT, R120, -126, PT ;  /* 0xc2fc00007800780b */ /* 0x000fe40003f4e000 */
[----:B------:R-:W-:Y:S01]  /*8400*/  FSETP.GEU.AND P6, PT, R121, -126, PT ;  /* 0xc2fc00007900780b */ /* 0x000fe20003fce000 */
[----:B-1----:R-:W-:Y:S01]  /*8410*/  @!P5 FMUL R147, R147, R147 ;  /* 0x000000939393d220 */ /* 0x002fe20000400000 */
[----:B------:R-:W-:-:S09]  /*8420*/  FSETP.GEU.AND P5, PT, R165, -126, PT ;  /* 0xc2fc0000a500780b */ /* 0x000fd20003fae000 */
[----:B------:R-:W-:Y:S02]  /*8430*/  @!P2 FMUL R120, R120, 0.5 ;  /* 0x3f0000007878a820 */ /* 0x000fe40000400000 */
[----:B------:R-:W-:Y:S01]  /*8440*/  @!P6 FMUL R121, R121, 0.5 ;  /* 0x3f0000007979e820 */ /* 0x000fe20000400000 */
[----:B------:R-:W-:Y:S01]  /*8450*/  FADD R10, R10, R147 ;  /* 0x000000930a0a7221 */ /* 0x000fe20000000000 */
[----:B------:R1:W2:Y:S01]  /*8460*/  MUFU.EX2 R150, R120 ;  /* 0x0000007800967308 */ /* 0x0002a20000000800 */
[----:B------:R-:W-:-:S07]  /*8470*/  @!P5 FMUL R165, R165, 0.5 ;  /* 0x3f000000a5a5d820 */ /* 0x000fce0000400000 */
[----:B------:R3:W4:Y:S01]  /*8480*/  MUFU.EX2 R151, R121 ;  /* 0x0000007900977308 */ /* 0x0007220000000800 */
[----:B-1----:R-:W-:-:S07]  /*8490*/  F2FP.BF16.F32.PACK_AB R120, R145, R144 ;  /* 0x000000909178723e */ /* 0x002fce00000010ff */
[----:B------:R-:W1:Y:S01]  /*84a0*/  MUFU.EX2 R146, R165 ;  /* 0x000000a500927308 */ /* 0x000e620000000800 */
[----:B--2---:R-:W-:Y:S01]  /*84b0*/  @!P2 FMUL R150, R150, R150 ;  /* 0x000000969696a220 */ /* 0x004fe20000400000 */
[----:B------:R-:W-:-:S03]  /*84c0*/  ISETP.NE.AND P2, PT, R4, 0x4, PT ;  /* 0x000000040400780c */ /* 0x000fc60003f45270 */
[----:B------:R-:W-:Y:S01]  /*84d0*/  FADD R10, R10, R150 ;  /* 0x000000960a0a7221 */ /* 0x000fe20000000000 */
[----:B---3--:R-:W-:Y:S01]  /*84e0*/  F2FP.BF16.F32.PACK_AB R121, R150, R147 ;  /* 0x000000939679723e */ /* 0x008fe200000010ff */
[----:B----4-:R-:W-:-:S04]  /*84f0*/  @!P6 FMUL R151, R151, R151 ;  /* 0x000000979797e220 */ /* 0x010fc80000400000 */
[----:B------:R-:W-:Y:S01]  /*8500*/  FADD R10, R10, R151 ;  /* 0x000000970a0a7221 */ /* 0x000fe20000000000 */
[----:B-1----:R-:W-:-:S04]  /*8510*/  @!P5 FMUL R146, R146, R146 ;  /* 0x000000929292d220 */ /* 0x002fc80000400000 */
[----:B------:R-:W-:Y:S01]  /*8520*/  FADD R10, R10, R146 ;  /* 0x000000920a0a7221 */ /* 0x000fe20000000000 */
[----:B------:R-:W-:-:S04]  /*8530*/  F2FP.BF16.F32.PACK_AB R123, R146, R151 ;  /* 0x00000097927b723e */ /* 0x000fc800000010ff */
[----:B------:R-:W-:-:S06]  /*8540*/  WARPGROUP.ARRIVE ;  /* 0x00000000000079c5 */ /* 0x000fcc0000000000 */
[----:B------:R-:W-:Y:S03]  /*8550*/  HGMMA.64x192x16.F32.BF16 R24, R120, gdesc[UR4].tnspB, R24, gsb0 ;  /* 0x42e0000478187df0 */ /* 0x000fe60008001818 */
[----:B------:R-:W-:Y:S02]  /*8560*/  WARPGROUP.DEPBAR.LE gsb0, 0x0 ;  /* 0x00008000000079c5 */ /* 0x000fe40000010000 */
[----:B------:R-:W-:-:S05]  /*8570*/  SEL R122, R4, RZ, P2 ;  /* 0x000000ff047a7207 */ /* 0x000fca0001000000 */
[----:B------:R-:W-:-:S05]  /*8580*/  IMAD R4, R122, 0x8, R11 ;  /* 0x000000087a047824 */ /* 0x000fca00078e020b */
[----:B------:R-:W-:-:S04]  /*8590*/  PRMT R4, RZ, 0x654, R4 ;  /* 0x00000654ff047816 */ /* 0x000fc80000000004 */
[----:B------:R1:W-:Y:S01]  /*85a0*/  SYNCS.ARRIVE.TRANS64.RED.A1T0 RZ, [R4+URZ], RZ ;  /* 0x000000ff04ff79a7 */ /* 0x0003e2000810043f */
[----:B------:R-:W-:Y:S05]  /*85b0*/  @P1 BRA `(.L_x_45) ;  /* 0x0000000000d41947 */ /* 0x000fea0003800000 */
[----:B------:R-:W-:Y:S01]  /*85c0*/  ISETP.LT.OR P1, PT, R0, 0x1, !P0 ;  /* 0x000000010000780c */ /* 0x000fe20004721670 */
[----:B------:R-:W-:-:S12]  /*85d0*/  BSSY B0, `(.L_x_46) ;  /* 0x0000032000007945 */ /* 0x000fd80003800000 */
[----:B------:R-:W-:Y:S05]  /*85e0*/  @P1 BRA `(.L_x_47) ;  /* 0x0000000000c01947 */ /* 0x000fea0003800000 */
[----:B-1----:R-:W-:Y:S02]  /*85f0*/  LEA R4, R3, R16, 0x3 ;  /* 0x0000001003047211 */ /* 0x002fe400078e18ff */
[----:B------:R-:W-:Y:S02]  /*8600*/  SHF.L.U32 R121, R2, 0x1f, RZ ;  /* 0x0000001f02797819 */ /* 0x000fe400000006ff */
[----:B------:R-:W-:Y:S02]  /*8610*/  ISETP.NE.AND P2, PT, R5, RZ, PT ;  /* 0x000000ff0500720c */ /* 0x000fe40003f45270 */
[----:B------:R-:W1:Y:S02]  /*8620*/  SYNCS.PHASECHK.TRANS64.TRYWAIT P1, [R4+URZ+0x1e020], R121 ;  /* 0x01e02079040075a7 */ /* 0x000e64000802017f */
[----:B-1----:R-:W-:Y:S09]  /*8630*/  @!P1 BRA `(.L_x_48) ;  /* 0x0000002800f49947 */ /* 0x002ff20003800000 */
.L_x_95:
[----:B------:R-:W-:Y:S05]  /*8640*/  @P2 BRA `(.L_x_49) ;  /* 0x0000000000142947 */ /* 0x000fea0003800000 */
[----:B------:R-:W-:Y:S02]  /*8650*/  ISETP.NE.AND P1, PT, R164, RZ, PT ;  /* 0x000000ffa400720c */ /* 0x000fe40003f25270 */
[----:B-1----:R-:W-:-:S04]  /*8660*/  MOV R121, 0x6000 ;  /* 0x0000600000797802 */ /* 0x002fc80000000f00 */
[----:B------:R2:W-:Y:S07]  /*8670*/  SYNCS.ARRIVE.TRANS64 RZ, [R4+URZ+0x1e000], R121 ;  /* 0x01e0007904ff79a7 */ /* 0x0005ee000800003f */
[----:B------:R-:W-:Y:S05]  /*8680*/  @!P1 BRA `(.L_x_49) ;  /* 0x0000000000049947 */ /* 0x000fea0003800000 */
[----:B------:R-:W-:Y:S01]  /*8690*/  BPT.TRAP 0x1 ;  /* 0x000000040000795c */ /* 0x000fe20000300000 */
.L_x_49:
        /* <DEDUP_REMOVED lines=15> */
[C---:B------:R-:W-:Y:S01]  /*8790*/  ISETP.NE.AND P1, PT, R3.reuse, 0x4, PT ;  /* 0x000000040300780c */ /* 0x040fe20003f25270 */
[----:B------:R-:W-:Y:S01]  /*87a0*/  USHF.L.U32 UR27, UR27, 0x6, URZ ;  /* 0x000000061b1b7899 */ /* 0x000fe2000800063f */
[----:B------:R-:W-:Y:S01]  /*87b0*/  IADD3 R6, R6, 0x1, RZ ;  /* 0x0000000106067810 */ /* 0x000fe20007ffe0ff */
        /* <DEDUP_REMOVED lines=18> */
[----:B--2---:R-:W-:Y:S01]  /*88e0*/  NOP ;  /* 0x0000000000007918 */ /* 0x004fe20000000000 */
.L_x_47:
[----:B------:R-:W-:Y:S05]  /*88f0*/  BSYNC B0 ;  /* 0x0000000000007941 */ /* 0x000fea0003800000 */
.L_x_46:
[----:B------:R-:W-:-:S07]  /*8900*/  VIADD R0, R0, 0xffffffff ;  /* 0xffffffff00007836 */ /* 0x000fce0000000000 */
.L_x_45:
[----:B------:R-:W-:Y:S01]  /*8910*/  ISETP.GT.AND P3, PT, R157, 0x1, PT ;  /* 0x000000019d00780c */ /* 0x000fe20003f64270 */
[----:B------:R-:W-:Y:S01]  /*8920*/  IMAD.MOV.U32 R160, RZ, RZ, R156 ;  /* 0x000000ffffa07224 */ /* 0x000fe200078e009c */
[----:B------:R-:W-:Y:S02]  /*8930*/  IADD3 R159, R159, 0x1, RZ ;  /* 0x000000019f9f7810 */ /* 0x000fe40007ffe0ff */
[----:B-1----:R-:W-:Y:S02]  /*8940*/  IADD3 R4, R122, 0x1, RZ ;  /* 0x000000017a047810 */ /* 0x002fe40007ffe0ff */
[----:B------:R-:W-:Y:S02]  /*8950*/  ISETP.NE.AND P1, PT, R159, 0x4, PT ;  /* 0x000000049f00780c */ /* 0x000fe40003f25270 */
[----:B------:R-:W-:Y:S02]  /*8960*/  ISETP.NE.AND P2, PT, R4, 0x4, PT ;  /* 0x000000040400780c */ /* 0x000fe40003f45270 */
[----:B------:R-:W-:-:S02]  /*8970*/  SEL R120, RZ, 0x1, P1 ;  /* 0x00000001ff787807 */ /* 0x000fc40000800000 */
[----:B------:R-:W-:Y:S02]  /*8980*/  IADD3 R157, R157, -0x1, RZ ;  /* 0xffffffff9d9d7810 */ /* 0x000fe40007ffe0ff */
[----:B------:R-:W-:Y:S02]  /*8990*/  LOP3.LUT R155, R155, R120, RZ, 0x3c, !PT ;  /* 0x000000789b9b7212 */ /* 0x000fe400078e3cff */
[----:B------:R-:W-:Y:S02]  /*89a0*/  IADD3 R154, R154, 0x40, RZ ;  /* 0x000000409a9a7810 */ /* 0x000fe40007ffe0ff */
[----:B------:R-:W-:Y:S02]  /*89b0*/  MOV R158, R8 ;  /* 0x00000008009e7202 */ /* 0x000fe40000000f00 */
[----:B------:R-:W-:Y:S02]  /*89c0*/  SEL R159, R159, RZ, P1 ;  /* 0x000000ff9f9f7207 */ /* 0x000fe40000800000 */
[----:B------:R-:W-:Y:S01]  /*89d0*/  SEL R4, R4, RZ, P2 ;  /* 0x000000ff04047207 */ /* 0x000fe20001000000 */
[----:B------:R-:W-:Y:S06]  /*89e0*/  @P3 BRA `(.L_x_50) ;  /* 0xffffffd400143947 */ /* 0x000fec000383ffff */
.L_x_37:
[----:B------:R-:W-:Y:S05]  /*89f0*/  WARPSYNC.ALL ;  /* 0x0000000000007948 */ /* 0x000fea0003800000 */
[----:B------:R-:W2:Y:S01]  /*8a00*/  SHFL.BFLY PT, R0, R9, 0x1, 0x1f ;  /* 0x0c201f0009007f89 */ /* 0x000ea200000e0000 */
[----:B------:R-:W-:Y:S01]  /*8a10*/  BSSY B0, `(.L_x_51) ;  /* 0x0000024000007945 */ /* 0x000fe20003800000 */
[----:B------:R-:W-:Y:S02]  /*8a20*/  MOV R7, 0x7f800000 ;  /* 0x7f80000000077802 */ /* 0x000fe40000000f00 */
[----:B------:R-:W3:Y:S01]  /*8a30*/  SHFL.BFLY PT, R3, R10, 0x1, 0x1f ;  /* 0x0c201f000a037f89 */ /* 0x000ee200000e0000 */
[----:B------:R-:W-:-:S02]  /*8a40*/  MOV R6, 0x3f800000 ;  /* 0x3f80000000067802 */ /* 0x000fc40000000f00 */
[----:B------:R-:W-:Y:S01]  /*8a50*/  MOV R2, 0x3f800000 ;  /* 0x3f80000000027802 */ /* 0x000fe20000000f00 */
[----:B--2---:R-:W-:Y:S01]  /*8a60*/  FADD R0, R0, R9 ;  /* 0x0000000900007221 */ /* 0x004fe20000000000 */
[----:B------:R-:W-:Y:S02]  /*8a70*/  IMAD.MOV.U32 R9, RZ, RZ, 0x7f800000 ;  /* 0x7f800000ff097424 */ /* 0x000fe400078e00ff */
[----:B---3--:R-:W-:Y:S02]  /*8a80*/  FADD R122, R3, R10 ;  /* 0x0000000a037a7221 */ /* 0x008fe40000000000 */
[----:B------:R-:W2:Y:S04]  /*8a90*/  SHFL.BFLY PT, R5, R0, 0x2, 0x1f ;  /* 0x0c401f0000057f89 */ /* 0x000ea800000e0000 */
[----:B------:R-:W3:Y:S01]  /*8aa0*/  SHFL.BFLY PT, R123, R122, 0x2, 0x1f ;  /* 0x0c401f007a7b7f89 */ /* 0x000ee200000e0000 */
[C---:B--2---:R-:W-:Y:S01]  /*8ab0*/  FSETP.NE.AND P0, PT, R0.reuse, -R5, PT ;  /* 0x800000050000720b */ /* 0x044fe20003f05000 */
[----:B------:R-:W-:Y:S01]  /*8ac0*/  FADD R4, R0, R5 ;  /* 0x0000000500047221 */ /* 0x000fe20000000000 */
[----:B---3--:R-:W-:-:S11]  /*8ad0*/  FADD R5, R122, R123 ;  /* 0x0000007b7a057221 */ /* 0x008fd60000000000 */
[----:B------:R-:W-:Y:S05]  /*8ae0*/  @!P0 BRA `(.L_x_52) ;  /* 0x0000000000588947 */ /* 0x000fea0003800000 */
[----:B------:R-:W-:Y:S01]  /*8af0*/  IADD3 R0, R4, 0x1800000, RZ ;  /* 0x0180000004007810 */ /* 0x000fe20007ffe0ff */
[----:B------:R-:W-:Y:S03]  /*8b00*/  BSSY B1, `(.L_x_53) ;  /* 0x000000d000017945 */ /* 0x000fe60003800000 */
[----:B------:R-:W-:-:S04]  /*8b10*/  LOP3.LUT R0, R0, 0x7f800000, RZ, 0xc0, !PT ;  /* 0x7f80000000007812 */ /* 0x000fc800078ec0ff */
[----:B------:R-:W-:-:S13]  /*8b20*/  ISETP.GT.U32.AND P0, PT, R0, 0x1ffffff, PT ;  /* 0x01ffffff0000780c */ /* 0x000fda0003f04070 */
[----:B------:R-:W-:Y:S05]  /*8b30*/  @P0 BRA `(.L_x_54) ;  /* 0x0000000000140947 */ /* 0x000fea0003800000 */
[----:B------:R-:W-:Y:S02]  /*8b40*/  MOV R2, R4 ;  /* 0x0000000400027202 */ /* 0x000fe40000000f00 */
[----:B------:R-:W-:-:S07]  /*8b50*/  MOV R121, 0x8b70 ;  /* 0x00008b7000797802 */ /* 0x000fce0000000f00 */
[----:B-1----:R-:W-:Y:S05]  /*8b60*/  CALL.REL.NOINC `($__internal_0_$__cuda_sm20_rcp_rn_f32_slowpath) ;  /* 0x0000002400bc7944 */ /* 0x002fea0003c00000 */
[----:B------:R-:W-:Y:S01]  /*8b70*/  MOV R2, R0 ;  /* 0x0000000000027202 */ /* 0x000fe20000000f00 */
[----:B------:R-:W-:Y:S06]  /*8b80*/  BRA `(.L_x_55) ;  /* 0x0000000000107947 */ /* 0x000fec0003800000 */
.L_x_54:
[----:B------:R-:W2:Y:S02]  /*8b90*/  MUFU.RCP R3, R4 ;  /* 0x0000000400037308 */ /* 0x000ea40000001000 */
[----:B--2---:R-:W-:-:S04]  /*8ba0*/  FFMA R0, R4, R3, -1 ;  /* 0xbf80000004007423 */ /* 0x004fc80000000003 */
[----:B------:R-:W-:-:S04]  /*8bb0*/  FADD.FTZ R0, -R0, -RZ ;  /* 0x800000ff00007221 */ /* 0x000fc80000010100 */
[----:B------:R-:W-:-:S07]  /*8bc0*/  FFMA R2, R3, R0, R3 ;  /* 0x0000000003027223 */ /* 0x000fce0000000003 */
.L_x_55:
[----:B------:R-:W-:Y:S05]  /*8bd0*/  BSYNC B1 ;  /* 0x0000000000017941 */ /* 0x000fea0003800000 */
.L_x_53:
[----:B------:R-:W-:Y:S01]  /*8be0*/  FSETP.GEU.AND P0, PT, |R4|, 1.175494350822287508e-38, PT ;  /* 0x008000000400780b */ /* 0x000fe20003f0e200 */
[----:B------:R-:W-:-:S12]  /*8bf0*/  ULDC UR6, c[0x0][0x600] ;  /* 0x0001800000067ab9 */ /* 0x000fd80000000800 */
[----:B------:R-:W-:-:S04]  /*8c00*/  @!P0 FMUL R4, R4, 16777216 ;  /* 0x4b80000004048820 */ /* 0x000fc80000400000 */
[----:B------:R-:W2:Y:S02]  /*8c10*/  MUFU.LG2 R0, R4 ;  /* 0x0000000400007308 */ /* 0x000ea40000000c00 */
[----:B--2---:R-:W-:-:S04]  /*8c20*/  @!P0 FADD R0, R0, -24 ;  /* 0xc1c0000000008421 */ /* 0x004fc80000000000 */
[----:B------:R-:W-:-:S04]  /*8c30*/  FMUL R9, R0, 0.69314718246459960938 ;  /* 0x3f31721800097820 */ /* 0x000fc80000400000 */
[----:B------:R-:W-:-:S07]  /*8c40*/  FFMA R9, R156, UR6, R9 ;  /* 0x000000069c097c23 */ /* 0x000fce0008000009 */
.L_x_52:
[----:B------:R-:W-:Y:S05]  /*8c50*/  BSYNC B0 ;  /* 0x0000000000007941 */ /* 0x000fea0003800000 */
.L_x_51:
[----:B------:R-:W-:Y:S01]  /*8c60*/  FSETP.NE.AND P0, PT, R122, -R123, PT ;  /* 0x8000007b7a00720b */ /* 0x000fe20003f05000 */
[----:B------:R-:W-:Y:S01]  /*8c70*/  ULDC UR4, c[0x0][0x608] ;  /* 0x0001820000047ab9 */ /* 0x000fe20000000800 */
[----:B------:R-:W-:Y:S01]  /*8c80*/  BSSY B0, `(.L_x_56) ;  /* 0x0000049000007945 */ /* 0x000fe20003800000 */
[----:B------:R-:W-:-:S04]  /*8c90*/  FMUL R2, R2, UR4 ;  /* 0x0000000402027c20 */ /* 0x000fc80008400000 */
        /* <DEDUP_REMOVED lines=48> */
[----:B------:R-:W-:Y:S06]  /*8fa0*/  @!P0 BRA `(.L_x_57) ;  /* 0x0000000000588947 */ /* 0x000fec0003800000 */
[----:B------:R-:W-:Y:S01]  /*8fb0*/  IADD3 R0, R5, 0x1800000, RZ ;  /* 0x0180000005007810 */ /* 0x000fe20007ffe0ff */
[----:B------:R-:W-:Y:S03]  /*8fc0*/  BSSY B1, `(.L_x_58) ;  /* 0x000000d000017945 */ /* 0x000fe60003800000 */
[----:B------:R-:W-:-:S04]  /*8fd0*/  LOP3.LUT R0, R0, 0x7f800000, RZ, 0xc0, !PT ;  /* 0x7f80000000007812 */ /* 0x000fc800078ec0ff */
[----:B------:R-:W-:-:S13]  /*8fe0*/  ISETP.GT.U32.AND P0, PT, R0, 0x1ffffff, PT ;  /* 0x01ffffff0000780c */ /* 0x000fda0003f04070 */
[----:B------:R-:W-:Y:S05]  /*8ff0*/  @P0 BRA `(.L_x_59) ;  /* 0x0000000000140947 */ /* 0x000fea0003800000 */
[----:B------:R-:W-:Y:S01]  /*9000*/  IMAD.MOV.U32 R2, RZ, RZ, R5 ;  /* 0x000000ffff027224 */ /* 0x000fe200078e0005 */
[----:B------:R-:W-:-:S07]  /*9010*/  MOV R121, 0x9030 ;  /* 0x0000903000797802 */ /* 0x000fce0000000f00 */
[----:B-1----:R-:W-:Y:S05]  /*9020*/  CALL.REL.NOINC `($__internal_0_$__cuda_sm20_rcp_rn_f32_slowpath) ;  /* 0x00000020008c7944 */ /* 0x002fea0003c00000 */
[----:B------:R-:W-:Y:S01]  /*9030*/  MOV R6, R0 ;  /* 0x0000000000067202 */ /* 0x000fe20000000f00 */
[----:B------:R-:W-:Y:S06]  /*9040*/  BRA `(.L_x_60) ;  /* 0x0000000000107947 */ /* 0x000fec0003800000 */
.L_x_59:
[----:B------:R-:W2:Y:S02]  /*9050*/  MUFU.RCP R6, R5 ;  /* 0x0000000500067308 */ /* 0x000ea40000001000 */
[----:B--2---:R-:W-:-:S04]  /*9060*/  FFMA R0, R5, R6, -1 ;  /* 0xbf80000005007423 */ /* 0x004fc80000000006 */
[----:B------:R-:W-:-:S04]  /*9070*/  FADD.FTZ R3, -R0, -RZ ;  /* 0x800000ff00037221 */ /* 0x000fc80000010100 */
[----:B------:R-:W-:-:S07]  /*9080*/  FFMA R6, R6, R3, R6 ;  /* 0x0000000306067223 */ /* 0x000fce0000000006 */
.L_x_60:
[----:B------:R-:W-:Y:S05]  /*9090*/  BSYNC B1 ;  /* 0x0000000000017941 */ /* 0x000fea0003800000 */
.L_x_58:
[----:B------:R-:W-:Y:S01]  /*90a0*/  FSETP.GEU.AND P0, PT, |R5|, 1.175494350822287508e-38, PT ;  /* 0x008000000500780b */ /* 0x000fe20003f0e200 */
[----:B------:R-:W-:-:S12]  /*90b0*/  ULDC UR4, c[0x0][0x600] ;  /* 0x0001800000047ab9 */ /* 0x000fd80000000800 */
[----:B------:R-:W-:-:S04]  /*90c0*/  @!P0 FMUL R5, R5, 16777216 ;  /* 0x4b80000005058820 */ /* 0x000fc80000400000 */
[----:B------:R-:W2:Y:S02]  /*90d0*/  MUFU.LG2 R0, R5 ;  /* 0x0000000500007308 */ /* 0x000ea40000000c00 */
[----:B--2---:R-:W-:-:S04]  /*90e0*/  @!P0 FADD R0, R0, -24 ;  /* 0xc1c0000000008421 */ /* 0x004fc80000000000 */
[----:B------:R-:W-:-:S04]  /*90f0*/  FMUL R7, R0, 0.69314718246459960938 ;  /* 0x3f31721800077820 */ /* 0x000fc80000400000 */
[----:B------:R-:W-:-:S07]  /*9100*/  FFMA R7, R8, UR4, R7 ;  /* 0x0000000408077c23 */ /* 0x000fce0008000007 */
.L_x_57:
[----:B------:R-:W-:Y:S05]  /*9110*/  BSYNC B0 ;  /* 0x0000000000007941 */ /* 0x000fea0003800000 */
.L_x_56:
[C---:B------:R-:W-:Y:S01]  /*9120*/  LOP3.LUT P0, RZ, R17.reuse, 0x3, RZ, 0xc0, !PT ;  /* 0x0000000311ff7812 */ /* 0x040fe2000780c0ff */
[----:B------:R-:W-:Y:S01]  /*9130*/  ULDC UR4, c[0x0][0x608] ;  /* 0x0001820000047ab9 */ /* 0x000fe20000000800 */
[----:B------:R-:W-:Y:S01]  /*9140*/  LOP3.LUT R18, R17, 0x7f, RZ, 0xc0, !PT ;  /* 0x0000007f11127812 */ /* 0x000fe200078ec0ff */
[----:B------:R-:W-:Y:S01]  /*9150*/  ULDC.64 UR8, c[0x0][0x208] ;  /* 0x0000820000087ab9 */ /* 0x000fe20000000a00 */
[----:B------:R-:W-:Y:S01]  /*9160*/  FMUL R6, R6, UR4 ;  /* 0x0000000406067c20 */ /* 0x000fe20008400000 */
[----:B------:R-:W-:Y:S01]  /*9170*/  BSSY B0, `(.L_x_61) ;  /* 0x0000018000007945 */ /* 0x000fe20003800000 */
[----:B------:R-:W-:-:S07]  /*9180*/  SHF.R.U32.HI R19, RZ, 0x5, R18 ;  /* 0x00000005ff137819 */ /* 0x000fce0000011612 */
[----:B------:R-:W-:Y:S05]  /*9190*/  @P0 BRA `(.L_x_62) ;  /* 0x0000000000540947 */ /* 0x000fea0003800000 */
[----:B------:R-:W2:Y:S01]  /*91a0*/  S2UR UR4, SR_CTAID.X ;  /* 0x00000000000479c3 */ /* 0x000ea20000002500 */
[----:B------:R-:W-:Y:S02]  /*91b0*/  SHF.R.U32.HI R0, RZ, 0x2, R17 ;  /* 0x00000002ff007819 */ /* 0x000fe40000011611 */
[----:B------:R-:W-:Y:S02]  /*91c0*/  SHF.L.U32 R3, R19, 0x4, RZ ;  /* 0x0000000413037819 */ /* 0x000fe400000006ff */
[----:B------:R-:W-:-:S04]  /*91d0*/  LOP3.LUT R0, R0, 0x7, RZ, 0xc0, !PT ;  /* 0x0000000700007812 */ /* 0x000fc800078ec0ff */
[----:B------:R-:W-:Y:S01]  /*91e0*/  LOP3.LUT R0, R3, 0xfffffff0, R0, 0xe2, !PT ;  /* 0xfffffff003007812 */ /* 0x000fe200078ee200 */
[----:B--2---:R-:W-:-:S03]  /*91f0*/  USHF.L.U32 UR6, UR4, 0x6, URZ ;  /* 0x0000000604067899 */ /* 0x004fc6000800063f */
[----:B------:R-:W-:Y:S02]  /*9200*/  ULDC.64 UR4, c[0x0][0x688] ;  /* 0x0001a20000047ab9 */ /* 0x000fe40000000a00 */
[----:B------:R-:W-:Y:S02]  /*9210*/  UIMAD UR4, UR36, UR4, UR6 ;  /* 0x00000004240472a4 */ /* 0x000fe4000f8e0206 */
[----:B------:R-:W-:Y:S02]  /*9220*/  LOP3.LUT R2, R0, UR6, RZ, 0xfc, !PT ;  /* 0x0000000600027c12 */ /* 0x000fe4000f8efcff */
[----:B------:R-:W-:Y:S02]  /*9230*/  UIMAD UR4, UR37, UR5, UR4 ;  /* 0x00000005250472a4 */ /* 0x000fe4000f8e0204 */
[C---:B------:R-:W-:Y:S01]  /*9240*/  IADD3 R3, R2.reuse, 0x8, RZ ;  /* 0x0000000802037810 */ /* 0x040fe20007ffe0ff */
[----:B------:R-:W-:Y:S02]  /*9250*/  ULDC UR5, c[0x0][0x288] ;  /* 0x0000a20000057ab9 */ /* 0x000fe40000000800 */
[----:B------:R-:W-:-:S02]  /*9260*/  ISETP.GE.U32.AND P0, PT, R2, UR5, PT ;  /* 0x0000000502007c0c */ /* 0x000fc4000bf06070 */
[----:B------:R-:W-:Y:S02]  /*9270*/  IADD3 R0, P2, R0, UR4, RZ ;  /* 0x0000000400007c10 */ /* 0x000fe4000ff5e0ff */
[----:B------:R-:W-:Y:S01]  /*9280*/  ISETP.GE.U32.AND P1, PT, R3, UR5, PT ;  /* 0x0000000503007c0c */ /* 0x000fe2000bf26070 */
[----:B------:R-:W-:Y:S01]  /*9290*/  ULDC.64 UR4, c[0x0][0x680] ;  /* 0x0001a00000047ab9 */ /* 0x000fe20000000a00 */
[----:B------:R-:W-:Y:S02]  /*92a0*/  IADD3.X R3, RZ, RZ, RZ, P2, !PT ;  /* 0x000000ffff037210 */ /* 0x000fe400017fe4ff */
[----:B------:R-:W-:-:S04]  /*92b0*/  LEA R2, P2, R0, UR4, 0x2 ;  /* 0x0000000400027c11 */ /* 0x000fc8000f8410ff */
[----:B------:R-:W-:-:S05]  /*92c0*/  LEA.HI.X R3, R0, UR5, R3, 0x2, P2 ;  /* 0x0000000500037c11 */ /* 0x000fca00090f1403 */
[----:B------:R2:W-:Y:S04]  /*92d0*/  @!P0 STG.E desc[UR8][R2.64], R9 ;  /* 0x0000000902008986 */ /* 0x0005e8000c101908 */
[----:B------:R2:W-:Y:S02]  /*92e0*/  @!P1 STG.E desc[UR8][R2.64+0x20], R7 ;  /* 0x0000200702009986 */ /* 0x0005e4000c101908 */
.L_x_62:
[----:B------:R-:W-:Y:S05]  /*92f0*/  BSYNC B0 ;  /* 0x0000000000007941 */ /* 0x000fea0003800000 */
.L_x_61:
[----:B------:R-:W-:Y:S01]  /*9300*/  ULDC.64 UR4, c[0x0][0x730] ;  /* 0x0001cc0000047ab9 */ /* 0x000fe20000000a00 */
[-C--:B------:R-:W-:Y:S01]  /*9310*/  FMUL R26, R26, R6.reuse ;  /* 0x000000061a1a7220 */ /* 0x080fe20000400000 */
[----:B------:R-:W-:Y:S01]  /*9320*/  ISETP.NE.U32.AND P0, PT, RZ, UR4, PT ;  /* 0x00000004ff007c0c */ /* 0x000fe2000bf05070 */
[-C--:B------:R-:W-:Y:S01]  /*9330*/  FMUL R22, R27, R6.reuse ;  /* 0x000000061b167220 */ /* 0x080fe20000400000 */
[-C--:B------:R-:W-:Y:S01]  /*9340*/  FMUL R30, R30, R6.reuse ;  /* 0x000000061e1e7220 */ /* 0x080fe20000400000 */
[-C--:B-1----:R-:W-:Y:S01]  /*9350*/  FMUL R120, R31, R6.reuse ;  /* 0x000000061f787220 */ /* 0x082fe20000400000 */
[----:B------:R-:W-:Y:S01]  /*9360*/  ISETP.NE.AND.EX P0, PT, RZ, UR5, PT, P0 ;  /* 0x00000005ff007c0c */ /* 0x000fe2000bf05300 */
        /* <DEDUP_REMOVED lines=44> */
[----:B------:R-:W-:Y:S06]  /*9630*/  @P0 BRA `(.L_x_63) ;  /* 0x0000000000200947 */ /* 0x000fec0003800000 */
[----:B------:R-:W-:Y:S02]  /*9640*/  ULDC.64 UR4, c[0x0][0x728] ;  /* 0x0001ca0000047ab9 */ /* 0x000fe40000000a00 */
[----:B------:R-:W-:-:S04]  /*9650*/  ISETP.NE.U32.AND P0, PT, RZ, UR4, PT ;  /* 0x00000004ff007c0c */ /* 0x000fc8000bf05070 */
[----:B------:R-:W-:-:S13]  /*9660*/  ISETP.NE.AND.EX P0, PT, RZ, UR5, PT, P0 ;  /* 0x00000005ff007c0c */ /* 0x000fda000bf05300 */
[----:B------:R-:W-:Y:S05]  /*9670*/  @!P0 BRA `(.L_x_64) ;  /* 0x00000000000c8947 */ /* 0x000fea0003800000 */
[----:B--2---:R-:W1:Y:S02]  /*9680*/  LDC.64 R2, c[0x0][0x728] ;  /* 0x0001ca00ff027b82 */ /* 0x004e640000000a00 */
[----:B-1----:R3:W5:Y:S01]  /*9690*/  LDG.E R2, desc[UR8][R2.64] ;  /* 0x0000000802027981 */ /* 0x002762000c1e1900 */
[----:B------:R-:W-:Y:S05]  /*96a0*/  BRA `(.L_x_63) ;  /* 0x0000000000047947 */ /* 0x000fea0003800000 */
.L_x_64:
[----:B--2---:R-:W1:Y:S02]  /*96b0*/  LDC R2, c[0x0][0x720] ;  /* 0x0001c800ff027b82 */ /* 0x004e640000000800 */
.L_x_63:
[----:B------:R-:W-:Y:S01]  /*96c0*/  MOV R0, RZ ;  /* 0x000000ff00007202 */ /* 0x000fe20000000f00 */
[----:B-1---5:R-:W-:-:S03]  /*96d0*/  IMAD.MOV.U32 R83, RZ, RZ, R2 ;  /* 0x000000ffff537224 */ /* 0x022fc600078e0002 */
[----:B------:R-:W-:-:S13]  /*96e0*/  LOP3.LUT P0, RZ, R0, 0x1bf, RZ, 0xc0, !PT ;  /* 0x000001bf00ff7812 */ /* 0x000fda000780c0ff */
[----:B------:R-:W-:Y:S05]  /*96f0*/  @!P0 BRA `(.L_x_65) ;  /* 0x0000000000408947 */ /* 0x000fea0003800000 */
[----:B------:R-:W-:Y:S01]  /*9700*/  MOV R0, 0x0 ;  /* 0x0000000000007802 */ /* 0x000fe20000000f00 */
[----:B------:R-:W-:Y:S01]  /*9710*/  ULDC.64 UR4, c[0x4][0x70] ;  /* 0x01001c0000047ab9 */ /* 0x000fe20000000a00 */
[----:B------:R-:W-:Y:S01]  /*9720*/  ULDC.64 UR6, c[0x4][0x8] ;  /* 0x0100020000067ab9 */ /* 0x000fe20000000a00 */
[----:B------:R-:W-:Y:S01]  /*9730*/  MOV R4, UR4 ;  /* 0x0000000400047c02 */ /* 0x000fe20008000f00 */
[----:B--23--:R1:W2:Y:S01]  /*9740*/  LDC.64 R2, c[0x4][R0] ;  /* 0x0100000000027b82 */ /* 0x00c2a20000000a00 */
[----:B------:R-:W-:Y:S01]  /*9750*/  MOV R5, UR5 ;  /* 0x0000000500057c02 */ /* 0x000fe20008000f00 */
[----:B------:R-:W-:Y:S01]  /*9760*/  ULDC.64 UR4, c[0x4][0x78] ;  /* 0x01001e0000047ab9 */ /* 0x000fe20000000a00 */
[----:B------:R-:W-:Y:S01]  /*9770*/  IMAD.U32 R10, RZ, RZ, UR6 ;  /* 0x00000006ff0a7e24 */ /* 0x000fe2000f8e00ff */
[----:B------:R-:W-:Y:S02]  /*9780*/  MOV R6, UR4 ;  /* 0x0000000400067c02 */ /* 0x000fe40008000f00 */
[----:B------:R-:W-:-:S02]  /*9790*/  MOV R7, UR5 ;  /* 0x0000000500077c02 */ /* 0x000fc40008000f00 */
[----:B------:R-:W-:Y:S02]  /*97a0*/  MOV R11, UR7 ;  /* 0x00000007000b7c02 */ /* 0x000fe40008000f00 */
[----:B------:R-:W-:Y:S02]  /*97b0*/  MOV R8, 0x70 ;  /* 0x0000007000087802 */ /* 0x000fe40000000f00 */
[----:B------:R-:W-:Y:S02]  /*97c0*/  MOV R12, 0x1 ;  /* 0x00000001000c7802 */ /* 0x000fe40000000f00 */
[----:B-1----:R-:W-:-:S07]  /*97d0*/  MOV R13, RZ ;  /* 0x000000ff000d7202 */ /* 0x002fce0000000f00 */
[----:B------:R-:W-:-:S07]  /*97e0*/  LEPC R20, `(.L_x_65) ;  /* 0x000000001014794e */ /* 0x000fce0000000000 */
[----:B--2---:R-:W-:Y:S05]  /*97f0*/  CALL.ABS.NOINC R2 ;  /* 0x0000000002007343 */ /* 0x004fea0003c00000 */
.L_x_65:
[----:B------:R-:W-:-:S13]  /*9800*/  LOP3.LUT P0, RZ, R16, 0x1bf, RZ, 0xc0, !PT ;  /* 0x000001bf10ff7812 */ /* 0x000fda000780c0ff */
[----:B------:R-:W-:Y:S05]  /*9810*/  @!P0 BRA `(.L_x_66) ;  /* 0x0000000000408947 */ /* 0x000fea0003800000 */
[----:B------:R-:W-:Y:S01]  /*9820*/  MOV R0, 0x0 ;  /* 0x0000000000007802 */ /* 0x000fe20000000f00 */
[----:B------:R-:W-:Y:S01]  /*9830*/  ULDC.64 UR4, c[0x4][0x70] ;  /* 0x01001c0000047ab9 */ /* 0x000fe20000000a00 */
[----:B------:R-:W-:Y:S01]  /*9840*/  ULDC.64 UR6, c[0x4][0x78] ;  /* 0x01001e0000067ab9 */ /* 0x000fe20000000a00 */
[----:B------:R-:W-:Y:S01]  /*9850*/  IMAD.U32 R4, RZ, RZ, UR4 ;  /* 0x00000004ff047e24 */ /* 0x000fe2000f8e00ff */
[----:B--23--:R1:W2:Y:S01]  /*9860*/  LDC.64 R2, c[0x4][R0] ;  /* 0x0100000000027b82 */ /* 0x00c2a20000000a00 */
[----:B------:R-:W-:Y:S01]  /*9870*/  MOV R5, UR5 ;  /* 0x0000000500057c02 */ /* 0x000fe20008000f00 */
[----:B------:R-:W-:Y:S01]  /*9880*/  ULDC.64 UR4, c[0x4][0x10] ;  /* 0x0100040000047ab9 */ /* 0x000fe20000000a00 */
[----:B------:R-:W-:Y:S01]  /*9890*/  MOV R6, UR6 ;  /* 0x0000000600067c02 */ /* 0x000fe20008000f00 */
[----:B------:R-:W-:Y:S01]  /*98a0*/  IMAD.U32 R11, RZ, RZ, UR5 ;  /* 0x00000005ff0b7e24 */ /* 0x000fe2000f8e00ff */
[----:B------:R-:W-:Y:S02]  /*98b0*/  MOV R7, UR7 ;  /* 0x0000000700077c02 */ /* 0x000fe40008000f00 */
[----:B------:R-:W-:-:S02]  /*98c0*/  MOV R10, UR4 ;  /* 0x00000004000a7c02 */ /* 0x000fc40008000f00 */
[----:B------:R-:W-:Y:S02]  /*98d0*/  MOV R8, 0x70 ;  /* 0x0000007000087802 */ /* 0x000fe40000000f00 */
[----:B------:R-:W-:Y:S02]  /*98e0*/  MOV R12, 0x1 ;  /* 0x00000001000c7802 */ /* 0x000fe40000000f00 */
[----:B-1----:R-:W-:-:S07]  /*98f0*/  MOV R13, RZ ;  /* 0x000000ff000d7202 */ /* 0x002fce0000000f00 */
[----:B------:R-:W-:-:S07]  /*9900*/  LEPC R20, `(.L_x_66) ;  /* 0x000000001014794e */ /* 0x000fce0000000000 */
[----:B--2---:R-:W-:Y:S05]  /*9910*/  CALL.ABS.NOINC R2 ;  /* 0x0000000002007343 */ /* 0x004fea0003c00000 */
.L_x_66:
[----:B------:R-:W-:Y:S01]  /*9920*/  ULDC.64 UR4, c[0x0][0x730] ;  /* 0x0001cc0000047ab9 */ /* 0x000fe20000000a00 */
[----:B------:R-:W-:Y:S02]  /*9930*/  SHF.L.U32 R0, R17, 0x5, RZ ;  /* 0x0000000511007819 */ /* 0x000fe400000006ff */
[----:B------:R-:W-:Y:S02]  /*9940*/  ISETP.NE.U32.AND P0, PT, RZ, UR4, PT ;  /* 0x00000004ff007c0c */ /* 0x000fe4000bf05070 */
[----:B--23--:R-:W-:Y:S02]  /*9950*/  SHF.R.U32.HI R3, RZ, 0x1, R17 ;  /* 0x00000001ff037819 */ /* 0x00cfe40000011611 */
[----:B------:R-:W-:Y:S02]  /*9960*/  ISETP.NE.AND.EX P0, PT, RZ, UR5, PT, P0 ;  /* 0x00000005ff007c0c */ /* 0x000fe4000bf05300 */
[C---:B------:R-:W-:Y:S02]  /*9970*/  LOP3.LUT R2, R0.reuse, 0xc0, RZ, 0xc0, !PT ;  /* 0x000000c000027812 */ /* 0x040fe400078ec0ff */
[----:B------:R-:W-:-:S02]  /*9980*/  LOP3.LUT R4, R0, 0x20, RZ, 0xc0, !PT ;  /* 0x0000002000047812 */ /* 0x000fc400078ec0ff */
[----:B------:R-:W-:Y:S01]  /*9990*/  LOP3.LUT R2, R2, 0x8, R3, 0xf8, !PT ;  /* 0x0000000802027812 */ /* 0x000fe200078ef803 */
[----:B------:R-:W-:Y:S01]  /*99a0*/  IMAD.SHL.U32 R3, R17, 0x4, RZ ;  /* 0x0000000411037824 */ /* 0x000fe200078e00ff */
[----:B------:R-:W-:Y:S02]  /*99b0*/  IADD3 R18, R18, 0x1f, RZ ;  /* 0x0000001f12127810 */ /* 0x000fe40007ffe0ff */
[----:B------:R-:W-:Y:S02]  /*99c0*/  LEA R4, R19, R4, 0x9 ;  /* 0x0000000413047211 */ /* 0x000fe400078e48ff */
[----:B------:R-:W-:Y:S01]  /*99d0*/  LOP3.LUT R3, R2, 0x18, R3, 0x78, !PT ;  /* 0x0000001802037812 */ /* 0x000fe200078e7803 */
[----:B------:R-:W1:Y:S01]  /*99e0*/  @P0 LDC R83, c[0x0][0x720] ;  /* 0x0001c800ff530b82 */ /* 0x000e620000000800 */
[----:B------:R-:W-:Y:S02]  /*99f0*/  LOP3.LUT R0, R0, 0x100, RZ, 0xc0, !PT ;  /* 0x0000010000007812 */ /* 0x000fe400078ec0ff */
[----:B------:R-:W-:-:S02]  /*9a00*/  ISETP.GT.U32.AND P1, PT, R18, 0x3e, PT ;  /* 0x0000003e1200780c */ /* 0x000fc40003f24070 */
[----:B------:R-:W-:Y:S02]  /*9a10*/  IADD3 R3, R3, R4, R0 ;  /* 0x0000000403037210 */ /* 0x000fe40007ffe000 */
[----:B------:R-:W-:Y:S02]  /*9a20*/  LOP3.LUT P0, RZ, R17, 0x4, RZ, 0xc0, !PT ;  /* 0x0000000411ff7812 */ /* 0x000fe4000780c0ff */
[----:B------:R-:W-:-:S05]  /*9a30*/  LEA R3, R3, R16, 0x1 ;  /* 0x0000001003037211 */ /* 0x000fca00078e08ff */
[----:B------:R-:W-:Y:S02]  /*9a40*/  VIADD R19, R3, 0x1000 ;  /* 0x0000100003137836 */ /* 0x000fe40000000000 */
[-C--:B-1----:R-:W-:Y:S01]  /*9a50*/  FMUL R5, R26, R83.reuse ;  /* 0x000000531a057220 */ /* 0x082fe20000400000 */
        /* <DEDUP_REMOVED lines=16> */
[-C--:B------:R-:W-:Y:S01]  /*9b60*/  FMUL R14, R42, R83.reuse ;  /* 0x000000532a0e7220 */ /* 0x080fe20000400000 */
[----:B------:R-:W-:Y:S01]  /*9b70*/  MOV R0, 0x10 ;  /* 0x0000001000007802 */ /* 0x000fe20000000f00 */
        /* <DEDUP_REMOVED lines=79> */
[----:B------:R-:W-:Y:S01]  /*a070*/  FMUL R83, R118, R83 ;  /* 0x0000005376537220 */ /* 0x000fe20000400000 */
[----:B------:R-:W-:-:S02]  /*a080*/  F2FP.BF16.F32.PACK_AB R4, R25, R4 ;  /* 0x000000041904723e */ /* 0x000fc400000010ff */
[----:B------:R-:W-:Y:S02]  /*a090*/  F2FP.BF16.F32.PACK_AB R6, R29, R6 ;  /* 0x000000061d06723e */ /* 0x000fe400000010ff */
[----:B------:R-:W-:Y:S02]  /*a0a0*/  F2FP.BF16.F32.PACK_AB R7, R2, R7 ;  /* 0x000000070207723e */ /* 0x000fe400000010ff */
[----:B------:R-:W-:Y:S02]  /*a0b0*/  F2FP.BF16.F32.PACK_AB R8, R33, R8 ;  /* 0x000000082108723e */ /* 0x000fe400000010ff */
[----:B------:R-:W-:Y:S02]  /*a0c0*/  F2FP.BF16.F32.PACK_AB R10, R37, R36 ;  /* 0x00000024250a723e */ /* 0x000fe400000010ff */
[----:B------:R-:W-:Y:S02]  /*a0d0*/  F2FP.BF16.F32.PACK_AB R11, R12, R11 ;  /* 0x0000000b0c0b723e */ /* 0x000fe400000010ff */
[----:B------:R-:W-:Y:S01]  /*a0e0*/  SEL R0, R0, 0xfffffff0, !P0 ;  /* 0xfffffff000007807 */ /* 0x000fe20004000000 */
[----:B------:R-:W-:Y:S06]  /*a0f0*/  @P1 BRA `(.L_x_67) ;  /* 0x0000000000041947 */ /* 0x000fec0003800000 */
[----:B------:R-:W-:-:S04]  /*a100*/  DEPBAR.LE SB0, 0x1 ;  /* 0x000080400000791a */ /* 0x000fc80000000000 */
.L_x_67:
[----:B------:R-:W-:Y:S05]  /*a110*/  WARPSYNC.ALL ;  /* 0x0000000000007948 */ /* 0x000fea0003800000 */
[----:B------:R-:W-:Y:S01]  /*a120*/  BAR.SYNC.DEFER_BLOCKING 0x1, 0x80 ;  /* 0x0042000000007b1d */ /* 0x000fe20000010000 */
[C---:B------:R-:W-:Y:S02]  /*a130*/  LEA R19, R0.reuse, R19, 0x1 ;  /* 0x0000001300137211 */ /* 0x040fe400078e08ff */
[----:B------:R-:W-:Y:S02]  /*a140*/  LEA R0, R0, R3, 0x1 ;  /* 0x0000000300007211 */ /* 0x000fe400078e08ff */
[----:B------:R-:W-:Y:S01]  /*a150*/  F2FP.BF16.F32.PACK_AB R13, R13, R14 ;  /* 0x0000000e0d0d723e */ /* 0x000fe200000010ff */
[----:B------:R-:W-:Y:S01]  /*a160*/  BSSY B0, `(.L_x_68) ;  /* 0x000001e000007945 */ /* 0x000fe20003800000 */
[----:B------:R-:W-:-:S02]  /*a170*/  F2FP.BF16.F32.PACK_AB R21, R21, R22 ;  /* 0x000000161515723e */ /* 0x000fc400000010ff */
[----:B------:R-:W-:Y:S02]  /*a180*/  F2FP.BF16.F32.PACK_AB R12, R41, R40 ;  /* 0x00000028290c723e */ /* 0x000fe400000010ff */
[----:B------:R-:W-:Y:S02]  /*a190*/  F2FP.BF16.F32.PACK_AB R14, R45, R44 ;  /* 0x0000002c2d0e723e */ /* 0x000fe400000010ff */
[----:B------:R-:W-:Y:S02]  /*a1a0*/  F2FP.BF16.F32.PACK_AB R15, R15, R18 ;  /* 0x000000120f0f723e */ /* 0x000fe400000010ff */
[----:B------:R-:W-:Y:S02]  /*a1b0*/  F2FP.BF16.F32.PACK_AB R20, R20, R17 ;  /* 0x000000111414723e */ /* 0x000fe400000010ff */
[----:B------:R-:W-:Y:S02]  /*a1c0*/  F2FP.BF16.F32.PACK_AB R22, R53, R52 ;  /* 0x000000343516723e */ /* 0x000fe400000010ff */
[----:B------:R-:W-:Y:S01]  /*a1d0*/  F2FP.BF16.F32.PACK_AB R23, R23, R24 ;  /* 0x000000181717723e */ /* 0x000fe200000010ff */
[----:B------:R1:W-:Y:S04]  /*a1e0*/  STSM.16.M88.4 [R3], R4 ;  /* 0x0000000403007844 */ /* 0x0003e80000000200 */
[----:B------:R1:W-:Y:S01]  /*a1f0*/  STSM.16.M88.4 [R0], R8 ;  /* 0x0000000800007844 */ /* 0x0003e20000000200 */
[----:B------:R-:W-:Y:S01]  /*a200*/  @!PT LDS RZ, [RZ] ;  /* 0x00000000fffff984 */ /* 0x000fe20000000800 */
[----:B------:R-:W-:Y:S01]  /*a210*/  @!PT LDS RZ, [RZ] ;  /* 0x00000000fffff984 */ /* 0x000fe20000000800 */
[----:B------:R-:W-:Y:S01]  /*a220*/  @!PT LDS RZ, [RZ] ;  /* 0x00000000fffff984 */ /* 0x000fe20000000800 */
[----:B------:R-:W-:Y:S01]  /*a230*/  @!PT LDS RZ, [RZ] ;  /* 0x00000000fffff984 */ /* 0x000fe20000000800 */
[----:B------:R2:W-:Y:S06]  /*a240*/  MEMBAR.ALL.CTA ;  /* 0x0000000000007992 */ /* 0x0005ec0000008000 */
[----:B--2---:R-:W2:Y:S02]  /*a250*/  FENCE.VIEW.ASYNC.S ;  /* 0x00000000000073c6 */ /* 0x004ea40000000000 */
[----:B--2---:R-:W-:Y:S06]  /*a260*/  BAR.SYNC.DEFER_BLOCKING 0x1, 0x80 ;  /* 0x0042000000007b1d */ /* 0x004fec0000010000 */
[----:B------:R-:W-:Y:S05]  /*a270*/  @P1 BRA `(.L_x_69) ;  /* 0x0000000000301947 */ /* 0x000fea0003800000 */
[----:B------:R-:W2:Y:S01]  /*a280*/  S2UR UR10, SR_CTAID.X ;  /* 0x00000000000a79c3 */ /* 0x000ea20000002500 */
[----:B------:R-:W-:Y:S01]  /*a290*/  ULDC.64 UR4, c[0x0][0x198] ;  /* 0x0000660000047ab9 */ /* 0x000fe20000000a00 */
[----:B------:R-:W-:Y:S01]  /*a2a0*/  R2UR UR8, R16 ;  /* 0x00000000100872ca */ /* 0x000fe200000e0000 */
[----:B------:R-:W-:Y:S01]  /*a2b0*/  UIADD3 UR4, UP0, UR4, 0x670, URZ ;  /* 0x0000067004047890 */ /* 0x000fe2000ff1e03f */
[----:B------:R-:W-:Y:S01]  /*a2c0*/  UMOV UR9, URZ ;  /* 0x0000003f00097c82 */ /* 0x000fe20008000000 */
[----:B------:R-:W-:Y:S02]  /*a2d0*/  UMOV UR11, UR36 ;  /* 0x00000024000b7c82 */ /* 0x000fe40008000000 */
[----:B------:R-:W-:Y:S01]  /*a2e0*/  UIADD3.X UR5, URZ, UR5, URZ, UP0, !UPT ;  /* 0x000000053f057290 */ /* 0x000fe200087fe43f */
[----:B------:R-:W-:Y:S01]  /*a2f0*/  UMOV UR12, UR37 ;  /* 0x00000025000c7c82 */ /* 0x000fe20008000000 */
[----:B--2---:R-:W-:-:S09]  /*a300*/  USHF.L.U32 UR10, UR10, 0x6, URZ ;  /* 0x000000060a0a7899 */ /* 0x004fd2000800063f */
[----:B------:R2:W-:Y:S01]  /*a310*/  UTMASTG.4D [UR8], [UR4] ;  /* 0x00000008040073b5 */ /* 0x0005e20008018000 */
[----:B------:R0:W-:Y:S01]  /*a320*/  UTMACMDFLUSH ;  /* 0x00000000000079b7 */ /* 0x0001e20000000000 */
[----:B--2---:R-:W-:-:S04]  /*a330*/  DEPBAR.LE SB0, 0x1 ;  /* 0x000080400000791a */ /* 0x004fc80000000000 */
.L_x_69:
[----:B------:R-:W-:Y:S05]  /*a340*/  BSYNC B0 ;  /* 0x0000000000007941 */ /* 0x000fea0003800000 */
.L_x_68:
[----:B------:R-:W-:Y:S01]  /*a350*/  BAR.SYNC.DEFER_BLOCKING 0x1, 0x80 ;  /* 0x0042000000007b1d */ /* 0x000fe20000010000 */
[----:B-1----:R-:W-:Y:S02]  /*a360*/  F2FP.BF16.F32.PACK_AB R4, R57, R56 ;  /* 0x000000383904723e */ /* 0x002fe400000010ff */
[----:B------:R-:W-:Y:S02]  /*a370*/  F2FP.BF16.F32.PACK_AB R5, R26, R27 ;  /* 0x0000001b1a05723e */ /* 0x000fe400000010ff */
[----:B------:R-:W-:Y:S01]  /*a380*/  F2FP.BF16.F32.PACK_AB R6, R61, R60 ;  /* 0x0000003c3d06723e */ /* 0x000fe200000010ff */
[----:B------:R-:W-:Y:S01]  /*a390*/  BSSY B0, `(.L_x_70) ;  /* 0x000001d000007945 */ /* 0x000fe20003800000 */
[----:B------:R-:W-:Y:S02]  /*a3a0*/  F2FP.BF16.F32.PACK_AB R7, R28, R31 ;  /* 0x0000001f1c07723e */ /* 0x000fe400000010ff */
[----:B------:R-:W-:Y:S02]  /*a3b0*/  F2FP.BF16.F32.PACK_AB R8, R65, R64 ;  /* 0x000000404108723e */ /* 0x000fe400000010ff */
[----:B------:R-:W-:-:S02]  /*a3c0*/  F2FP.BF16.F32.PACK_AB R9, R30, R35 ;  /* 0x000000231e09723e */ /* 0x000fc400000010ff */
[----:B------:R-:W-:Y:S02]  /*a3d0*/  F2FP.BF16.F32.PACK_AB R10, R69, R68 ;  /* 0x00000044450a723e */ /* 0x000fe400000010ff */
[----:B------:R-:W-:Y:S01]  /*a3e0*/  F2FP.BF16.F32.PACK_AB R11, R32, R39 ;  /* 0x00000027200b723e */ /* 0x000fe200000010ff */
[----:B------:R1:W-:Y:S04]  /*a3f0*/  STSM.16.M88.4 [R3+0x1000], R12 ;  /* 0x0010000c03007844 */ /* 0x0003e80000000200 */
[----:B------:R1:W-:Y:S01]  /*a400*/  STSM.16.M88.4 [R0+0x1000], R20 ;  /* 0x0010001400007844 */ /* 0x0003e20000000200 */
        /* <DEDUP_REMOVED lines=9> */
[----:B------:R-:W-:Y:S01]  /*a4a0*/  R2UR UR8, R16 ;  /* 0x00000000100872ca */ /* 0x000fe200000e0000 */
[----:B------:R-:W-:Y:S01]  /*a4b0*/  ULDC.64 UR4, c[0x0][0x198] ;  /* 0x0000660000047ab9 */ /* 0x000fe20000000a00 */
[----:B------:R-:W-:Y:S01]  /*a4c0*/  UMOV UR9, 0x20 ;  /* 0x0000002000097882 */ /* 0x000fe20000000000 */
[----:B------:R-:W-:Y:S01]  /*a4d0*/  UIADD3 UR4, UP0, UR4, 0x670, URZ ;  /* 0x0000067004047890 */ /* 0x000fe2000ff1e03f */
[----:B------:R-:W-:Y:S01]  /*a4e0*/  UMOV UR11, UR36 ;  /* 0x00000024000b7c82 */ /* 0x000fe20008000000 */
[----:B------:R-:W-:Y:S02]  /*a4f0*/  UMOV UR12, UR37 ;  /* 0x00000025000c7c82 */ /* 0x000fe40008000000 */
[----:B------:R-:W-:-:S06]  /*a500*/  UIADD3.X UR5, URZ, UR5, URZ, UP0, !UPT ;  /* 0x000000053f057290 */ /* 0x000fcc00087fe43f */
[----:B------:R-:W-:Y:S02]  /*a510*/  UIADD3 UR8, UR8, 0x1000, URZ ;  /* 0x0000100008087890 */ /* 0x000fe4000fffe03f */
[----:B--2---:R-:W-:-:S09]  /*a520*/  USHF.L.U32 UR10, UR10, 0x6, URZ ;  /* 0x000000060a0a7899 */ /* 0x004fd2000800063f */
[----:B------:R2:W-:Y:S01]  /*a530*/  UTMASTG.4D [UR8], [UR4] ;  /* 0x00000008040073b5 */ /* 0x0005e20008018000 */
[----:B------:R0:W-:Y:S01]  /*a540*/  UTMACMDFLUSH ;  /* 0x00000000000079b7 */ /* 0x0001e20000000000 */
[----:B--2---:R-:W-:-:S04]  /*a550*/  DEPBAR.LE SB0, 0x1 ;  /* 0x000080400000791a */ /* 0x004fc80000000000 */
.L_x_71:
[----:B------:R-:W-:Y:S05]  /*a560*/  BSYNC B0 ;  /* 0x0000000000007941 */ /* 0x000fea0003800000 */
.L_x_70:
        /* <DEDUP_REMOVED lines=24> */
[----:B------:R-:W-:Y:S01]  /*a6f0*/  UMOV UR9, 0x40 ;  /* 0x0000004000097882 */ /* 0x000fe20000000000 */
[----:B------:R-:W-:Y:S02]  /*a700*/  UMOV UR11, UR36 ;  /* 0x00000024000b7c82 */ /* 0x000fe40008000000 */
[----:B------:R-:W-:Y:S01]  /*a710*/  UIADD3.X UR5, URZ, UR5, URZ, UP0, !UPT ;  /* 0x000000053f057290 */ /* 0x000fe200087fe43f */
[----:B------:R-:W-:Y:S01]  /*a720*/  UMOV UR12, UR37 ;  /* 0x00000025000c7c82 */ /* 0x000fe20008000000 */
[----:B--2---:R-:W-:-:S09]  /*a730*/  USHF.L.U32 UR10, UR10, 0x6, URZ ;  /* 0x000000060a0a7899 */ /* 0x004fd2000800063f */
[----:B------:R2:W-:Y:S01]  /*a740*/  UTMASTG.4D [UR8], [UR4] ;  /* 0x00000008040073b5 */ /* 0x0005e20008018000 */
[----:B------:R0:W-:Y:S01]  /*a750*/  UTMACMDFLUSH ;  /* 0x00000000000079b7 */ /* 0x0001e20000000000 */
[----:B--2---:R-:W-:-:S04]  /*a760*/  DEPBAR.LE SB0, 0x1 ;  /* 0x000080400000791a */ /* 0x004fc80000000000 */
.L_x_73:
[----:B------:R-:W-:Y:S05]  /*a770*/  BSYNC B0 ;  /* 0x0000000000007941 */ /* 0x000fea0003800000 */
.L_x_72:
[----:B------:R-:W-:Y:S01]  /*a780*/  BAR.SYNC.DEFER_BLOCKING 0x1, 0x80 ;  /* 0x0042000000007b1d */ /* 0x000fe20000010000 */
[----:B------:R-:W-:Y:S02]  /*a790*/  F2FP.BF16.F32.PACK_AB R88, R89, R88 ;  /* 0x000000585958723e */ /* 0x000fe400000010ff */
        /* <DEDUP_REMOVED lines=9> */
[----:B------:R2:W-:Y:S01]  /*a830*/  STSM.16.M88.4 [R19], R20 ;  /* 0x0000001413007844 */ /* 0x0005e20000000200 */
[----:B------:R-:W-:Y:S01]  /*a840*/  @!PT LDS RZ, [RZ] ;  /* 0x00000000fffff984 */ /* 0x000fe20000000800 */
[----:B------:R-:W-:Y:S01]  /*a850*/  @!PT LDS RZ, [RZ] ;  /* 0x00000000fffff984 */ /* 0x000fe20000000800 */
[----:B------:R-:W-:Y:S01]  /*a860*/  @!PT LDS RZ, [RZ] ;  /* 0x00000000fffff984 */ /* 0x000fe20000000800 */
[----:B------:R-:W-:Y:S01]  /*a870*/  @!PT LDS RZ, [RZ] ;  /* 0x00000000fffff984 */ /* 0x000fe20000000800 */
[----:B------:R3:W-:Y:S06]  /*a880*/  MEMBAR.ALL.CTA ;  /* 0x0000000000007992 */ /* 0x0007ec0000008000 */
[----:B---3--:R-:W3:Y:S02]  /*a890*/  FENCE.VIEW.ASYNC.S ;  /* 0x00000000000073c6 */ /* 0x008ee40000000000 */
[----:B---3--:R-:W-:Y:S06]  /*a8a0*/  BAR.SYNC.DEFER_BLOCKING 0x1, 0x80 ;  /* 0x0042000000007b1d */ /* 0x008fec0000010000 */
[----:B------:R-:W-:Y:S05]  /*a8b0*/  @P1 BRA `(.L_x_75) ;  /* 0x0000000000341947 */ /* 0x000fea0003800000 */
[----:B------:R-:W3:Y:S01]  /*a8c0*/  S2UR UR10, SR_CTAID.X ;  /* 0x00000000000a79c3 */ /* 0x000ee20000002500 */
        /* <DEDUP_REMOVED lines=8> */
[----:B---3--:R-:W-:-:S09]  /*a950*/  USHF.L.U32 UR10, UR10, 0x6, URZ ;  /* 0x000000060a0a7899 */ /* 0x008fd2000800063f */
[----:B------:R3:W-:Y:S01]  /*a960*/  UTMASTG.4D [UR8], [UR4] ;  /* 0x00000008040073b5 */ /* 0x0007e20008018000 */
[----:B------:R0:W-:Y:S01]  /*a970*/  UTMACMDFLUSH ;  /* 0x00000000000079b7 */ /* 0x0001e20000000000 */
[----:B---3--:R-:W-:-:S04]  /*a980*/  DEPBAR.LE SB0, 0x1 ;  /* 0x000080400000791a */ /* 0x008fc80000000000 */
.L_x_75:
[----:B------:R-:W-:Y:S05]  /*a990*/  BSYNC B0 ;  /* 0x0000000000007941 */ /* 0x000fea0003800000 */
.L_x_74:
        /* <DEDUP_REMOVED lines=17> */
[----:B----4-:R-:W4:Y:S02]  /*aab0*/  FENCE.VIEW.ASYNC.S ;  /* 0x00000000000073c6 */ /* 0x010f240000000000 */
[----:B----4-:R-:W-:Y:S06]  /*aac0*/  BAR.SYNC.DEFER_BLOCKING 0x1, 0x80 ;  /* 0x0042000000007b1d */ /* 0x010fec0000010000 */
[----:B------:R-:W-:Y:S05]  /*aad0*/  @P1 BRA `(.L_x_77) ;  /* 0x0000000000301947 */ /* 0x000fea0003800000 */
[----:B------:R-:W4:Y:S01]  /*aae0*/  S2UR UR10, SR_CTAID.X ;  /* 0x00000000000a79c3 */ /* 0x000f220000002500 */
[----:B------:R-:W-:Y:S01]  /*aaf0*/  ULDC.64 UR4, c[0x0][0x198] ;  /* 0x0000660000047ab9 */ /* 0x000fe20000000a00 */
[----:B------:R-:W-:Y:S01]  /*ab00*/  R2UR UR8, R16 ;  /* 0x00000000100872ca */ /* 0x000fe200000e0000 */
[----:B------:R-:W-:Y:S01]  /*ab10*/  UIADD3 UR4, UP0, UR4, 0x670, URZ ;  /* 0x0000067004047890 */ /* 0x000fe2000ff1e03f */
[----:B------:R-:W-:Y:S01]  /*ab20*/  UMOV UR9, 0x80 ;  /* 0x0000008000097882 */ /* 0x000fe20000000000 */
[----:B------:R-:W-:Y:S02]  /*ab30*/  UMOV UR11, UR36 ;  /* 0x00000024000b7c82 */ /* 0x000fe40008000000 */
[----:B------:R-:W-:Y:S01]  /*ab40*/  UIADD3.X UR5, URZ, UR5, URZ, UP0, !UPT ;  /* 0x000000053f057290 */ /* 0x000fe200087fe43f */
[----:B------:R-:W-:Y:S01]  /*ab50*/  UMOV UR12, UR37 ;  /* 0x00000025000c7c82 */ /* 0x000fe20008000000 */
[----:B----4-:R-:W-:-:S09]  /*ab60*/  USHF.L.U32 UR10, UR10, 0x6, URZ ;  /* 0x000000060a0a7899 */ /* 0x010fd2000800063f */
[----:B------:R4:W-:Y:S01]  /*ab70*/  UTMASTG.4D [UR8], [UR4] ;  /* 0x00000008040073b5 */ /* 0x0009e20008018000 */
[----:B------:R0:W-:Y:S01]  /*ab80*/  UTMACMDFLUSH ;  /* 0x00000000000079b7 */ /* 0x0001e20000000000 */
[----:B----4-:R-:W-:-:S04]  /*ab90*/  DEPBAR.LE SB0, 0x1 ;  /* 0x000080400000791a */ /* 0x010fc80000000000 */
.L_x_77:
[----:B------:R-:W-:Y:S05]  /*aba0*/  BSYNC B0 ;  /* 0x0000000000007941 */ /* 0x000fea0003800000 */
.L_x_76:
[----:B------:R-:W-:Y:S06]  /*abb0*/  BAR.SYNC.DEFER_BLOCKING 0x1, 0x80 ;  /* 0x0042000000007b1d */ /* 0x000fec0000010000 */
[----:B------:R-:W-:Y:S01]  /*abc0*/  BSSY B0, `(.L_x_78) ;  /* 0x0000017000007945 */ /* 0x000fe20003800000 */
[----:B------:R4:W-:Y:S04]  /*abd0*/  STSM.16.M88.4 [R3+0x1000], R104 ;  /* 0x0010006803007844 */ /* 0x0009e80000000200 */
[----:B------:R4:W-:Y:S01]  /*abe0*/  STSM.16.M88.4 [R19], R80 ;  /* 0x0000005013007844 */ /* 0x0009e20000000200 */
[----:B------:R-:W-:Y:S01]  /*abf0*/  @!PT LDS RZ, [RZ] ;  /* 0x00000000fffff984 */ /* 0x000fe20000000800 */
[----:B------:R-:W-:Y:S01]  /*ac00*/  @!PT LDS RZ, [RZ] ;  /* 0x00000000fffff984 */ /* 0x000fe20000000800 */
[----:B------:R-:W-:Y:S01]  /*ac10*/  @!PT LDS RZ, [RZ] ;  /* 0x00000000fffff984 */ /* 0x000fe20000000800 */
[----:B------:R-:W-:Y:S01]  /*ac20*/  @!PT LDS RZ, [RZ] ;  /* 0x00000000fffff984 */ /* 0x000fe20000000800 */
[----:B------:R5:W-:Y:S06]  /*ac30*/  MEMBAR.ALL.CTA ;  /* 0x0000000000007992 */ /* 0x000bec0000008000 */
[----:B-----5:R-:W5:Y:S02]  /*ac40*/  FENCE.VIEW.ASYNC.S ;  /* 0x00000000000073c6 */ /* 0x020f640000000000 */
[----:B-----5:R-:W-:Y:S06]  /*ac50*/  BAR.SYNC.DEFER_BLOCKING 0x1, 0x80 ;  /* 0x0042000000007b1d */ /* 0x020fec0000010000 */
[----:B------:R-:W-:Y:S05]  /*ac60*/  @P1 BRA `(.L_x_79) ;  /* 0x0000000000301947 */ /* 0x000fea0003800000 */
[----:B------:R-:W5:Y:S01]  /*ac70*/  S2UR UR10, SR_CTAID.X ;  /* 0x00000000000a79c3 */ /* 0x000f620000002500 */
        /* <DEDUP_REMOVED lines=8> */
[----:B-----5:R-:W-:-:S09]  /*ad00*/  USHF.L.U32 UR10, UR10, 0x6, URZ ;  /* 0x000000060a0a7899 */ /* 0x020fd2000800063f */
[----:B------:R1:W-:Y:S02]  /*ad10*/  UTMASTG.4D [UR8], [UR4] ;  /* 0x00000008040073b5 */ /* 0x0003e40008018000 */
[----:B-1----:R0:W-:Y:S02]  /*ad20*/  UTMACMDFLUSH ;  /* 0x00000000000079b7 */ /* 0x0021e40000000000 */
.L_x_79:
[----:B------:R-:W-:Y:S05]  /*ad30*/  BSYNC B0 ;  /* 0x0000000000007941 */ /* 0x000fea0003800000 */
.L_x_78:
[----:B------:R-:W-:-:S04]  /*ad40*/  DEPBAR.LE SB0, 0x0 ;  /* 0x000080000000791a */ /* 0x000fc80000000000 */
[----:B------:R-:W-:Y:S05]  /*ad50*/  EXIT ;  /* 0x000000000000794d */ /* 0x000fea0003800000 */
.L_x_7:
[----:B-1----:R1:W2:Y:S02]  /*ad60*/  SYNCS.PHASECHK.TRANS64.TRYWAIT P2, [R3+URZ+0x1e048], R0 ;  /* 0x01e04800030075a7 */ /* 0x0022a4000804017f */
[----:B--2---:R-:W-:Y:S05]  /*ad70*/  @!P2 NANOSLEEP.SYNCS 0x989680 ;  /* 0x009896800000a95d */ /* 0x004fea0003900000 */
[----:B------:R-:W2:Y:S02]  /*ad80*/  @!P2 SYNCS.PHASECHK.TRANS64 P2, [R3+URZ+0x1e048], R0 ;  /* 0x01e048000300a5a7 */ /* 0x000ea4000804007f */
[----:B--2---:R-:W-:Y:S05]  /*ad90*/  @!P2 BRA `(.L_x_7) ;  /* 0xfffffffc00f0a947 */ /* 0x004fea000383ffff */
[----:B------:R-:W-:Y:S05]  /*ada0*/  BRA `(.L_x_80) ;  /* 0xffffff5800587947 */ /* 0x000fea000383ffff */
.L_x_12:
[----:B-1----:R1:W2:Y:S02]  /*adb0*/  SYNCS.PHASECHK.TRANS64.TRYWAIT P1, [R2+URZ+0x1e020], R3 ;  /* 0x01e02003020075a7 */ /* 0x0022a4000802017f */
[----:B--2---:R-:W-:Y:S05]  /*adc0*/  @!P1 NANOSLEEP.SYNCS 0x989680 ;  /* 0x009896800000995d */ /* 0x004fea0003900000 */
[----:B------:R-:W2:Y:S02]  /*add0*/  @!P1 SYNCS.PHASECHK.TRANS64 P1, [R2+URZ+0x1e020], R3 ;  /* 0x01e02003020095a7 */ /* 0x000ea4000802007f */
[----:B--2---:R-:W-:Y:S05]  /*ade0*/  @!P1 BRA `(.L_x_12) ;  /* 0xfffffffc00f09947 */ /* 0x004fea000383ffff */
[----:B------:R-:W-:Y:S05]  /*adf0*/  BRA `(.L_x_81) ;  /* 0xffffff5c00287947 */ /* 0x000fea000383ffff */
.L_x_14:
[----:B-1----:R1:W2:Y:S02]  /*ae00*/  SYNCS.PHASECHK.TRANS64.TRYWAIT P1, [R2+URZ+0x1e020], R9 ;  /* 0x01e02009020075a7 */ /* 0x0022a4000802017f */
[----:B--2---:R-:W-:Y:S05]  /*ae10*/  @!P1 NANOSLEEP.SYNCS 0x989680 ;  /* 0x009896800000995d */ /* 0x004fea0003900000 */
[----:B------:R-:W2:Y:S02]  /*ae20*/  @!P1 SYNCS.PHASECHK.TRANS64 P1, [R2+URZ+0x1e020], R9 ;  /* 0x01e02009020095a7 */ /* 0x000ea4000802007f */
[----:B--2---:R-:W-:Y:S05]  /*ae30*/  @!P1 BRA `(.L_x_14) ;  /* 0xfffffffc00f09947 */ /* 0x004fea000383ffff */
[----:B------:R-:W-:Y:S05]  /*ae40*/  BRA `(.L_x_82) ;  /* 0xffffff5c00b87947 */ /* 0x000fea000383ffff */
.L_x_17:
[----:B-1----:R1:W2:Y:S02]  /*ae50*/  SYNCS.PHASECHK.TRANS64.TRYWAIT P1, [R8+URZ+0x1e020], R9 ;  /* 0x01e02009080075a7 */ /* 0x0022a4000802017f */
[----:B--2---:R-:W-:Y:S05]  /*ae60*/  @!P1 NANOSLEEP.SYNCS 0x989680 ;  /* 0x009896800000995d */ /* 0x004fea0003900000 */
[----:B------:R-:W2:Y:S02]  /*ae70*/  @!P1 SYNCS.PHASECHK.TRANS64 P1, [R8+URZ+0x1e020], R9 ;  /* 0x01e02009080095a7 */ /* 0x000ea4000802007f */
[----:B--2---:R-:W-:Y:S05]  /*ae80*/  @!P1 BRA `(.L_x_17) ;  /* 0xfffffffc00f09947 */ /* 0x004fea000383ffff */
[----:B------:R-:W-:Y:S05]  /*ae90*/  BRA `(.L_x_83) ;  /* 0xffffff6000647947 */ /* 0x000fea000383ffff */
.L_x_19:
[----:B-1----:R1:W2:Y:S02]  /*aea0*/  SYNCS.PHASECHK.TRANS64.TRYWAIT P1, [R9+URZ+0x1e020], R8 ;  /* 0x01e02008090075a7 */ /* 0x0022a4000802017f */
[----:B--2---:R-:W-:Y:S05]  /*aeb0*/  @!P1 NANOSLEEP.SYNCS 0x989680 ;  /* 0x009896800000995d */ /* 0x004fea0003900000 */
[----:B------:R-:W2:Y:S02]  /*aec0*/  @!P1 SYNCS.PHASECHK.TRANS64 P1, [R9+URZ+0x1e020], R8 ;  /* 0x01e02008090095a7 */ /* 0x000ea4000802007f */
[----:B--2---:R-:W-:Y:S05]  /*aed0*/  @!P1 BRA `(.L_x_19) ;  /* 0xfffffffc00f09947 */ /* 0x004fea000383ffff */
[----:B------:R-:W-:Y:S05]  /*aee0*/  BRA `(.L_x_84) ;  /* 0xffffff64000c7947 */ /* 0x000fea000383ffff */
.L_x_21:
[----:B-1----:R1:W2:Y:S02]  /*aef0*/  SYNCS.PHASECHK.TRANS64.TRYWAIT P1, [R16+URZ+0x1e040], R61 ;  /* 0x01e0403d100075a7 */ /* 0x0022a4000802017f */
[----:B--2---:R-:W-:Y:S05]  /*af00*/  @!P1 NANOSLEEP.SYNCS 0x989680 ;  /* 0x009896800000995d */ /* 0x004fea0003900000 */
[----:B------:R-:W2:Y:S02]  /*af10*/  @!P1 SYNCS.PHASECHK.TRANS64 P1, [R16+URZ+0x1e040], R61 ;  /* 0x01e0403d100095a7 */ /* 0x000ea4000802007f */
[----:B--2---:R-:W-:Y:S05]  /*af20*/  @!P1 BRA `(.L_x_21) ;  /* 0xfffffffc00f09947 */ /* 0x004fea000383ffff */
[----:B------:R-:W-:Y:S05]  /*af30*/  BRA `(.L_x_85) ;  /* 0xffffff6400bc7947 */ /* 0x000fea000383ffff */
.L_x_22:
[----:B--2---:R2:W3:Y:S02]  /*af40*/  SYNCS.PHASECHK.TRANS64.TRYWAIT P1, [R16+URZ+0x1e000], R61 ;  /* 0x01e0003d100075a7 */ /* 0x0044e4000802017f */
[----:B---3--:R-:W-:Y:S05]  /*af50*/  @!P1 NANOSLEEP.SYNCS 0x989680 ;  /* 0x009896800000995d */ /* 0x008fea0003900000 */
[----:B------:R-:W3:Y:S02]  /*af60*/  @!P1 SYNCS.PHASECHK.TRANS64 P1, [R16+URZ+0x1e000], R61 ;  /* 0x01e0003d100095a7 */ /* 0x000ee4000802007f */
[----:B---3--:R-:W-:Y:S05]  /*af70*/  @!P1 BRA `(.L_x_22) ;  /* 0xfffffffc00f09947 */ /* 0x008fea000383ffff */
[----:B------:R-:W-:Y:S05]  /*af80*/  BRA `(.L_x_86) ;  /* 0xffffff6400c87947 */ /* 0x000fea000383ffff */
.L_x_23:
[----:B---3--:R3:W1:Y:S02]  /*af90*/  SYNCS.PHASECHK.TRANS64.TRYWAIT P6, [R16+URZ+0x1e008], R61 ;  /* 0x01e0083d100075a7 */ /* 0x00866400080c017f */
[----:B-1----:R-:W-:Y:S05]  /*afa0*/  @!P6 NANOSLEEP.SYNCS 0x989680 ;  /* 0x009896800000e95d */ /* 0x002fea0003900000 */
[----:B------:R-:W1:Y:S02]  /*afb0*/  @!P6 SYNCS.PHASECHK.TRANS64 P6, [R16+URZ+0x1e008], R61 ;  /* 0x01e0083d1000e5a7 */ /* 0x000e6400080c007f */
[----:B-1----:R-:W-:Y:S05]  /*afc0*/  @!P6 BRA `(.L_x_23) ;  /* 0xfffffffc00f0e947 */ /* 0x002fea000383ffff */
[----:B------:R-:W-:Y:S05]  /*afd0*/  BRA `(.L_x_87) ;  /* 0xffffff7c00047947 */ /* 0x000fea000383ffff */
.L_x_25:
[----:B--2---:R2:W3:Y:S02]  /*afe0*/  SYNCS.PHASECHK.TRANS64.TRYWAIT P2, [R121+URZ+0x1e000], R8 ;  /* 0x01e00008790075a7 */ /* 0x0044e4000804017f */
[----:B---3--:R-:W-:Y:S05]  /*aff0*/  @!P2 NANOSLEEP.SYNCS 0x989680 ;  /* 0x009896800000a95d */ /* 0x008fea0003900000 */
[----:B------:R-:W3:Y:S02]  /*b000*/  @!P2 SYNCS.PHASECHK.TRANS64 P2, [R121+URZ+0x1e000], R8 ;  /* 0x01e000087900a5a7 */ /* 0x000ee4000804007f */
[----:B---3--:R-:W-:Y:S05]  /*b010*/  @!P2 BRA `(.L_x_25) ;  /* 0xfffffffc00f0a947 */ /* 0x008fea000383ffff */
[----:B------:R-:W-:Y:S05]  /*b020*/  BRA `(.L_x_88) ;  /* 0xffffff8400f87947 */ /* 0x000fea000383ffff */
.L_x_28:
[----:B-1----:R1:W2:Y:S02]  /*b030*/  SYNCS.PHASECHK.TRANS64.TRYWAIT P3, [R8+URZ+0x1e020], R165 ;  /* 0x01e020a5080075a7 */ /* 0x0022a4000806017f */
[----:B--2---:R-:W-:Y:S05]  /*b040*/  @!P3 NANOSLEEP.SYNCS 0x989680 ;  /* 0x009896800000b95d */ /* 0x004fea0003900000 */
[----:B------:R-:W2:Y:S02]  /*b050*/  @!P3 SYNCS.PHASECHK.TRANS64 P3, [R8+URZ+0x1e020], R165 ;  /* 0x01e020a50800b5a7 */ /* 0x000ea4000806007f */
[----:B--2---:R-:W-:Y:S05]  /*b060*/  @!P3 BRA `(.L_x_28) ;  /* 0xfffffffc00f0b947 */ /* 0x004fea000383ffff */
[----:B------:R-:W-:Y:S05]  /*b070*/  BRA `(.L_x_89) ;  /* 0xffffff8c00687947 */ /* 0x000fea000383ffff */
.L_x_30:
[----:B----4-:R4:W1:Y:S02]  /*b080*/  SYNCS.PHASECHK.TRANS64.TRYWAIT P5, [R169+URZ+0x1e000], R164 ;  /* 0x01e000a4a90075a7 */ /* 0x01086400080a017f */
[----:B-1----:R-:W-:Y:S05]  /*b090*/  @!P5 NANOSLEEP.SYNCS 0x989680 ;  /* 0x009896800000d95d */ /* 0x002fea0003900000 */
[----:B------:R-:W1:Y:S02]  /*b0a0*/  @!P5 SYNCS.PHASECHK.TRANS64 P5, [R169+URZ+0x1e000], R164 ;  /* 0x01e000a4a900d5a7 */ /* 0x000e6400080a007f */
[----:B-1----:R-:W-:Y:S05]  /*b0b0*/  @!P5 BRA `(.L_x_30) ;  /* 0xfffffffc00f0d947 */ /* 0x002fea000383ffff */
[----:B------:R-:W-:Y:S05]  /*b0c0*/  BRA `(.L_x_90) ;  /* 0xffffff9400107947 */ /* 0x000fea000383ffff */
.L_x_34:
[----:B-1----:R1:W2:Y:S02]  /*b0d0*/  SYNCS.PHASECHK.TRANS64.TRYWAIT P2, [R120+URZ+0x1e020], R121 ;  /* 0x01e02079780075a7 */ /* 0x0022a4000804017f */
[----:B--2---:R-:W-:Y:S05]  /*b0e0*/  @!P2 NANOSLEEP.SYNCS 0x989680 ;  /* 0x009896800000a95d */ /* 0x004fea0003900000 */
[----:B------:R-:W2:Y:S02]  /*b0f0*/  @!P2 SYNCS.PHASECHK.TRANS64 P2, [R120+URZ+0x1e020], R121 ;  /* 0x01e020797800a5a7 */ /* 0x000ea4000804007f */
[----:B--2---:R-:W-:Y:S05]  /*b100*/  @!P2 BRA `(.L_x_34) ;  /* 0xfffffffc00f0a947 */ /* 0x004fea000383ffff */
[----:B------:R-:W-:Y:S05]  /*b110*/  BRA `(.L_x_91) ;  /* 0xffffffa800747947 */ /* 0x000fea000383ffff */
.L_x_38:
[----:B--2---:R2:W3:Y:S02]  /*b120*/  SYNCS.PHASECHK.TRANS64.TRYWAIT P1, [R121+URZ+0x1e000], R8 ;  /* 0x01e00008790075a7 */ /* 0x0044e4000802017f */
[----:B---3--:R-:W-:Y:S05]  /*b130*/  @!P1 NANOSLEEP.SYNCS 0x989680 ;  /* 0x009896800000995d */ /* 0x008fea0003900000 */
[----:B------:R-:W3:Y:S02]  /*b140*/  @!P1 SYNCS.PHASECHK.TRANS64 P1, [R121+URZ+0x1e000], R8 ;  /* 0x01e00008790095a7 */ /* 0x000ee4000802007f */
[----:B---3--:R-:W-:Y:S05]  /*b150*/  @!P1 BRA `(.L_x_38) ;  /* 0xfffffffc00f09947 */ /* 0x008fea000383ffff */
[----:B------:R-:W-:Y:S05]  /*b160*/  BRA `(.L_x_92) ;  /* 0xffffffac00487947 */ /* 0x000fea000383ffff */
.L_x_41:
[----:B-1----:R1:W2:Y:S02]  /*b170*/  SYNCS.PHASECHK.TRANS64.TRYWAIT P2, [R8+URZ+0x1e020], R161 ;  /* 0x01e020a1080075a7 */ /* 0x0022a4000804017f */
[----:B--2---:R-:W-:Y:S05]  /*b180*/  @!P2 NANOSLEEP.SYNCS 0x989680 ;  /* 0x009896800000a95d */ /* 0x004fea0003900000 */
[----:B------:R-:W2:Y:S02]  /*b190*/  @!P2 SYNCS.PHASECHK.TRANS64 P2, [R8+URZ+0x1e020], R161 ;  /* 0x01e020a10800a5a7 */ /* 0x000ea4000804007f */
[----:B--2---:R-:W-:Y:S05]  /*b1a0*/  @!P2 BRA `(.L_x_41) ;  /* 0xfffffffc00f0a947 */ /* 0x004fea000383ffff */
[----:B------:R-:W-:Y:S05]  /*b1b0*/  BRA `(.L_x_93) ;  /* 0xffffffb000e07947 */ /* 0x000fea000383ffff */
.L_x_44:
[----:B----4-:R4:W1:Y:S02]  /*b1c0*/  SYNCS.PHASECHK.TRANS64.TRYWAIT P4, [R172+URZ+0x1e000], R163 ;  /* 0x01e000a3ac0075a7 */ /* 0x010864000808017f */
[----:B-1----:R-:W-:Y:S05]  /*b1d0*/  @!P4 NANOSLEEP.SYNCS 0x989680 ;  /* 0x009896800000c95d */ /* 0x002fea0003900000 */
[----:B------:R-:W1:Y:S02]  /*b1e0*/  @!P4 SYNCS.PHASECHK.TRANS64 P4, [R172+URZ+0x1e000], R163 ;  /* 0x01e000a3ac00c5a7 */ /* 0x000e64000808007f */
[----:B-1----:R-:W-:Y:S05]  /*b1f0*/  @!P4 BRA `(.L_x_44) ;  /* 0xfffffffc00f0c947 */ /* 0x002fea000383ffff */
[----:B------:R-:W-:Y:S05]  /*b200*/  BRA `(.L_x_94) ;  /* 0xffffffbc009c7947 */ /* 0x000fea000383ffff */
.L_x_48:
[----:B-1----:R1:W2:Y:S02]  /*b210*/  SYNCS.PHASECHK.TRANS64.TRYWAIT P1, [R4+URZ+0x1e020], R121 ;  /* 0x01e02079040075a7 */ /* 0x0022a4000802017f */
[----:B--2---:R-:W-:Y:S05]  /*b220*/  @!P1 NANOSLEEP.SYNCS 0x989680 ;  /* 0x009896800000995d */ /* 0x004fea0003900000 */
[----:B------:R-:W2:Y:S02]  /*b230*/  @!P1 SYNCS.PHASECHK.TRANS64 P1, [R4+URZ+0x1e020], R121 ;  /* 0x01e02079040095a7 */ /* 0x000ea4000802007f */
[----:B--2---:R-:W-:Y:S05]  /*b240*/  @!P1 BRA `(.L_x_48) ;  /* 0xfffffffc00f09947 */ /* 0x004fea000383ffff */
[----:B------:R-:W-:Y:S05]  /*b250*/  BRA `(.L_x_95) ;  /* 0xffffffd000f87947 */ /* 0x000fea000383ffff */
        .weak           $__internal_0_$__cuda_sm20_rcp_rn_f32_slowpath
        .type           $__internal_0_$__cuda_sm20_rcp_rn_f32_slowpath,@function
        .size           $__internal_0_$__cuda_sm20_rcp_rn_f32_slowpath,(.L_x_101 - $__internal_0_$__cuda_sm20_rcp_rn_f32_slowpath)
$__internal_0_$__cuda_sm20_rcp_rn_f32_slowpath:
[----:B------:R-:W-:Y:S01]  /*b260*/  SHF.L.U32 R0, R2, 0x1, RZ ;  /* 0x0000000102007819 */ /* 0x000fe200000006ff */
[----:B------:R-:W-:Y:S03]  /*b270*/  BSSY B2, `(.L_x_96) ;  /* 0x0000030000027945 */ /* 0x000fe60003800000 */
[----:B------:R-:W-:-:S04]  /*b280*/  SHF.R.U32.HI R124, RZ, 0x18, R0 ;  /* 0x00000018ff7c7819 */ /* 0x000fc80000011600 */
[----:B------:R-:W-:-:S13]  /*b290*/  ISETP.NE.U32.AND P0, PT, R124, RZ, PT ;  /* 0x000000ff7c00720c */ /* 0x000fda0003f05070 */
[----:B------:R-:W-:Y:S05]  /*b2a0*/  @P0 BRA `(.L_x_97) ;  /* 0x0000000000280947 */ /* 0x000fea0003800000 */
[----:B------:R-:W-:-:S04]  /*b2b0*/  SHF.L.U32 R0, R2, 0x1, RZ ;  /* 0x0000000102007819 */ /* 0x000fc800000006ff */
[----:B------:R-:W-:-:S13]  /*b2c0*/  ISETP.NE.AND P0, PT, R0, RZ, PT ;  /* 0x000000ff0000720c */ /* 0x000fda0003f05270 */
[----:B------:R-:W-:Y:S01]  /*b2d0*/  @P0 FFMA R10, R2, 1.84467440737095516160e+19, RZ ;  /* 0x5f800000020a0823 */ /* 0x000fe200000000ff */
[----:B------:R-:W-:Y:S08]  /*b2e0*/  @!P0 MUFU.RCP R3, R2 ;  /* 0x0000000200038308 */ /* 0x000ff00000001000 */
[----:B------:R-:W1:Y:S02]  /*b2f0*/  @P0 MUFU.RCP R11, R10 ;  /* 0x0000000a000b0308 */ /* 0x000e640000001000 */
[----:B-1----:R-:W-:-:S04]  /*b300*/  @P0 FFMA R0, R10, R11, -1 ;  /* 0xbf8000000a000423 */ /* 0x002fc8000000000b */
[----:B------:R-:W-:-:S04]  /*b310*/  @P0 FADD.FTZ R0, -R0, -RZ ;  /* 0x800000ff00000221 */ /* 0x000fc80000010100 */
[----:B------:R-:W-:-:S04]  /*b320*/  @P0 FFMA R0, R11, R0, R11 ;  /* 0x000000000b000223 */ /* 0x000fc8000000000b */
[----:B------:R-:W-:Y:S01]  /*b330*/  @P0 FFMA R3, R0, 1.84467440737095516160e+19, RZ ;  /* 0x5f80000000030823 */ /* 0x000fe200000000ff */
[----:B------:R-:W-:Y:S06]  /*b340*/  BRA `(.L_x_98) ;  /* 0x0000000000887947 */ /* 0x000fec0003800000 */
.L_x_97:
[----:B------:R-:W-:-:S05]  /*b350*/  VIADD R125, R124, 0xffffff03 ;  /* 0xffffff037c7d7836 */ /* 0x000fca0000000000 */
[----:B------:R-:W-:-:S13]  /*b360*/  ISETP.GT.U32.AND P0, PT, R125, 0x1, PT ;  /* 0x000000017d00780c */ /* 0x000fda0003f04070 */
[----:B------:R-:W-:Y:S05]  /*b370*/  @P0 BRA `(.L_x_99) ;  /* 0x0000000000780947 */ /* 0x000fea0003800000 */
[----:B------:R-:W-:Y:S02]  /*b380*/  LOP3.LUT R0, R2, 0x7fffff, RZ, 0xc0, !PT ;  /* 0x007fffff02007812 */ /* 0x000fe400078ec0ff */
[----:B------:R-:W-:Y:S02]  /*b390*/  MOV R120, 0x3 ;  /* 0x0000000300787802 */ /* 0x000fe40000000f00 */
[----:B------:R-:W-:Y:S02]  /*b3a0*/  LOP3.LUT R0, R0, 0x3f800000, RZ, 0xfc, !PT ;  /* 0x3f80000000007812 */ /* 0x000fe400078efcff */
[----:B------:R-:W-:Y:S02]  /*b3b0*/  SHF.L.U32 R120, R120, R125, RZ ;  /* 0x0000007d78787219 */ /* 0x000fe400000006ff */
[----:B------:R-:W1:Y:S02]  /*b3c0*/  MUFU.RCP R3, R0 ;  /* 0x0000000000037308 */ /* 0x000e640000001000 */
[----:B-1----:R-:W-:-:S04]  /*b3d0*/  FFMA R10, R0, R3, -1 ;  /* 0xbf800000000a7423 */ /* 0x002fc80000000003 */
[----:B------:R-:W-:-:S04]  /*b3e0*/  FADD.FTZ R10, -R10, -RZ ;  /* 0x800000ff0a0a7221 */ /* 0x000fc80000010100 */
[CCC-:B------:R-:W-:Y:S01]  /*b3f0*/  FFMA.RM R11, R3.reuse, R10.reuse, R3.reuse ;  /* 0x0000000a030b7223 */ /* 0x1c0fe20000004003 */
[----:B------:R-:W-:-:S04]  /*b400*/  FFMA.RP R10, R3, R10, R3 ;  /* 0x0000000a030a7223 */ /* 0x000fc80000008003 */
[C---:B------:R-:W-:Y:S02]  /*b410*/  LOP3.LUT R3, R11.reuse, 0x7fffff, RZ, 0xc0, !PT ;  /* 0x007fffff0b037812 */ /* 0x040fe400078ec0ff */
[----:B------:R-:W-:Y:S02]  /*b420*/  FSETP.NEU.FTZ.AND P0, PT, R11, R10, PT ;  /* 0x0000000a0b00720b */ /* 0x000fe40003f1d000 */
[----:B------:R-:W-:Y:S02]  /*b430*/  LOP3.LUT R3, R3, 0x800000, RZ, 0xfc, !PT ;  /* 0x0080000003037812 */ /* 0x000fe400078efcff */
[----:B------:R-:W-:Y:S02]  /*b440*/  SEL R10, RZ, 0xffffffff, !P0 ;  /* 0xffffffffff0a7807 */ /* 0x000fe40004000000 */
[----:B------:R-:W-:Y:S02]  /*b450*/  LOP3.LUT R120, R120, R3, RZ, 0xc0, !PT ;  /* 0x0000000378787212 */ /* 0x000fe400078ec0ff */
[----:B------:R-:W-:-:S02]  /*b460*/  IADD3 R10, -R10, RZ, RZ ;  /* 0x000000ff0a0a7210 */ /* 0x000fc40007ffe1ff */
[-C--:B------:R-:W-:Y:S02]  /*b470*/  SHF.R.U32.HI R120, RZ, R125.reuse, R120 ;  /* 0x0000007dff787219 */ /* 0x080fe40000011678 */
[----:B------:R-:W-:Y:S02]  /*b480*/  LOP3.LUT P1, RZ, R10, R125, R3, 0xf8, !PT ;  /* 0x0000007d0aff7212 */ /* 0x000fe4000782f803 */
[C---:B------:R-:W-:Y:S02]  /*b490*/  LOP3.LUT P0, RZ, R120.reuse, 0x1, RZ, 0xc0, !PT ;  /* 0x0000000178ff7812 */ /* 0x040fe4000780c0ff */
[----:B------:R-:W-:-:S04]  /*b4a0*/  LOP3.LUT P2, RZ, R120, 0x2, RZ, 0xc0, !PT ;  /* 0x0000000278ff7812 */ /* 0x000fc8000784c0ff */
[----:B------:R-:W-:Y:S02]  /*b4b0*/  PLOP3.LUT P0, PT, P0, P1, P2, 0xe0, 0x0 ;  /* 0x000000000000781c */ /* 0x000fe40000703c20 */
[----:B------:R-:W-:Y:S02]  /*b4c0*/  LOP3.LUT P1, RZ, R2, 0x7fffff, RZ, 0xc0, !PT ;  /* 0x007fffff02ff7812 */ /* 0x000fe4000782c0ff */
[----:B------:R-:W-:-:S04]  /*b4d0*/  SEL R0, RZ, 0x1, !P0 ;  /* 0x00000001ff007807 */ /* 0x000fc80004000000 */
[----:B------:R-:W-:-:S04]  /*b4e0*/  IADD3 R0, -R0, RZ, RZ ;  /* 0x000000ff00007210 */ /* 0x000fc80007ffe1ff */
[----:B------:R-:W-:Y:S02]  /*b4f0*/  ISETP.GE.AND P0, PT, R0, RZ, PT ;  /* 0x000000ff0000720c */ /* 0x000fe40003f06270 */
[----:B------:R-:W-:-:S04]  /*b500*/  IADD3 R0, R124, -0xfc, RZ ;  /* 0xffffff047c007810 */ /* 0x000fc80007ffe0ff */
[----:B------:R-:W-:-:S07]  /*b510*/  SHF.R.U32.HI R3, RZ, R0, R3 ;  /* 0x00000000ff037219 */ /* 0x000fce0000011603 */
[----:B------:R-:W-:-:S05]  /*b520*/  @!P0 VIADD R3, R3, 0x1 ;  /* 0x0000000103038836 */ /* 0x000fca0000000000 */
[----:B------:R-:W-:-:S04]  /*b530*/  @!P1 SHF.L.U32 R3, R3, 0x1, RZ ;  /* 0x0000000103039819 */ /* 0x000fc800000006ff */
[----:B------:R-:W-:Y:S01]  /*b540*/  LOP3.LUT R3, R3, 0x80000000, R2, 0xf8, !PT ;  /* 0x8000000003037812 */ /* 0x000fe200078ef802 */
[----:B------:R-:W-:Y:S06]  /*b550*/  BRA `(.L_x_98) ;  /* 0x0000000000047947 */ /* 0x000fec0003800000 */
.L_x_99:
[----:B------:R1:W2:Y:S02]  /*b560*/  MUFU.RCP R3, R2 ;  /* 0x0000000200037308 */ /* 0x0002a40000001000 */
.L_x_98:
[----:B------:R-:W-:Y:S05]  /*b570*/  BSYNC B2 ;  /* 0x0000000000027941 */ /* 0x000fea0003800000 */
.L_x_96:
[----:B--2---:R-:W-:Y:S02]  /*b580*/  MOV R0, R3 ;  /* 0x0000000300007202 */ /* 0x004fe40000000f00 */
[----:B-1----:R-:W-:Y:S02]  /*b590*/  MOV R2, R121 ;  /* 0x0000007900027202 */ /* 0x002fe40000000f00 */
[----:B------:R-:W-:-:S04]  /*b5a0*/  MOV R3, 0x0 ;  /* 0x0000000000037802 */ /* 0x000fc80000000f00 */
[----:B------:R-:W-:Y:S05]  /*b5b0*/  RET.REL.NODEC R2 `(_ZN7cutlass13device_kernelINS_4fmha6kernel13FmhaKernelTmaINS1_10collective15FmhaMainloopTmaINS_10bfloat16_tEfN4cute5tupleIJNS7_1CILi64EEESA_NS9_ILi192EEEEEENS4_14ResidualFusionEJEEENS4_15FmhaFwdEpilogueIS6_fNS8_IJSA_SB_SA_EEEEEJEEEEEvNT_6ParamsE) ;  /* 0xffffff4802907950 */ /* 0x000fea0003c3ffff */
.L_x_100:
[----:B------:R-:W-:-:S00]  /*b5c0*/  BRA `(.L_x_100) ;  /* 0xfffffffc00fc7947 */ /* 0x000fc0000383ffff */
[----:B------:R-:W-:-:S00]  /*b5d0*/  NOP ;  /* 0x0000000000007918 */ /* 0x000fc00000000000 */
        /* <DEDUP_REMOVED lines=10> */
.L_x_101:


//--------------------- .nv.global.init           --------------------------
	.section	.nv.global.init,"aw",@progbits
.nv.global.init:
	.type		$str$23,@object
	.size		$str$23,($str$24 - $str$23)
$str$23:
        /*0000*/ 	.byte	0x28, 0x61, 0x64, 0x64, 0x72, 0x65, 0x73, 0x73, 0x20, 0x26, 0x20, 0x6d, 0x61, 0x73, 0x6b, 0x29
        /*0010*/ 	.byte	0x20, 0x3d, 0x3d, 0x20, 0x30, 0x00
	.type		$str$24,@object
	.size		$str$24,(__unnamed_1 - $str$24)
$str$24:
        /*0016*/ 	.byte	0x2f, 0x74, 0x6d, 0x70, 0x2f, 0x63, 0x75, 0x74, 0x6c, 0x61, 0x73, 0x73, 0x5f, 0x73, 0x77, 0x65
        /*0026*/ 	.byte	0x65, 0x70, 0x5f, 0x73, 0x72, 0x63, 0x2f, 0x69, 0x6e, 0x63, 0x6c, 0x75, 0x64, 0x65, 0x2f, 0x63
        /*0036*/ 	.byte	0x75, 0x74, 0x65, 0x2f, 0x70, 0x6f, 0x69, 0x6e, 0x74, 0x65, 0x72, 0x5f, 0x66, 0x6c, 0x61, 0x67
        /*0046*/ 	.byte	0x67, 0x65, 0x64, 0x2e, 0x68, 0x70, 0x70, 0x00
	.type		__unnamed_1,@object
	.size		__unnamed_1,(__unnamed_2 - __unnamed_1)
__unnamed_1:
        /*004e*/ 	.byte	0x61, 0x75, 0x74, 0x6f, 0x20, 0x63, 0x75, 0x74, 0x65, 0x3a, 0x3a, 0x61, 0x73, 0x5f, 0x70, 0x6f
        /* <DEDUP_REMOVED lines=27> */
        /*020e*/ 	.byte	0x32, 0x30, 0x34, 0x38, 0x3e, 0x3e, 0x3e, 0x3e, 0x3e, 0x5d, 0x00
	.type		__unnamed_2,@object
	.size		__unnamed_2,(.L_1 - __unnamed_2)
__unnamed_2:
        /* <DEDUP_REMOVED lines=29> */
.L_1:


//--------------------- .nv.shared._ZN7cutlass13device_kernelINS_4fmha6kernel13FmhaKernelTmaINS1_10collective15FmhaMainloopTmaINS_10bfloat16_tEfN4cute5tupleIJNS7_1CILi64EEESA_NS9_ILi192EEEEEENS4_14ResidualFusionEJEEENS4_15FmhaFwdEpilogueIS6_fNS8_IJSA_SB_SA_EEEEEJEEEEEvNT_6ParamsE --------------------------
	.section	.nv.shared._ZN7cutlass13device_kernelINS_4fmha6kernel13FmhaKernelTmaINS1_10collective15FmhaMainloopTmaINS_10bfloat16_tEfN4cute5tupleIJNS7_1CILi64EEESA_NS9_ILi192EEEEEENS4_14ResidualFusionEJEEENS4_15FmhaFwdEpilogueIS6_fNS8_IJSA_SB_SA_EEEEEJEEEEEvNT_6ParamsE,"aw",@nobits
	.sectionflags	@""
	.align	16
	.zero		1024


//--------------------- .nv.shared.reserved.0     --------------------------
	.section	.nv.shared.reserved.0,"aw",@nobits
	.weak		__nv_reservedSMEM_offset_0_alias
	.size		__nv_reservedSMEM_offset_0_alias, 0, 0
	.other		__nv_reservedSMEM_offset_0_alias,@"STO_CUDA_RESERVED_SHARED STV_DEFAULT"
__nv_reservedSMEM_offset_0_alias:
	.zero		0


//--------------------- .nv.global                --------------------------
	.section	.nv.global,"aw",@nobits
.nv.global:
	.type		_ZN39_INTERNAL_2a0ddd57_4_k_cu_3198c785_28914cute1_E,@object
	.size		_ZN39_INTERNAL_2a0ddd57_4_k_cu_3198c785_28914cute1_E,(_ZN39_INTERNAL_2a0ddd57_4_k_cu_3198c785_28914cuda3std3__45__cpo6cbeginE - _ZN39_INTERNAL_2a0ddd57_4_k_cu_3198c785_28914cute1_E)
_ZN39_INTERNAL_2a0ddd57_4_k_cu_3198c785_28914cute1_E:
	.zero		1
	.type		_ZN39_INTERNAL_2a0ddd57_4_k_cu_3198c785_28914cuda3std3__45__cpo6cbeginE,@object
	.size		_ZN39_INTERNAL_2a0ddd57_4_k_cu_3198c785_28914cuda3std3__45__cpo6cbeginE,(_ZN39_INTERNAL_2a0ddd57_4_k_cu_3198c785_28914cuda3std3__48in_placeE - _ZN39_INTERNAL_2a0ddd57_4_k_cu_3198c785_28914cuda3std3__45__cpo6cbeginE)
_ZN39_INTERNAL_2a0ddd57_4_k_cu_3198c785_28914cuda3std3__45__cpo6cbeginE:
	.zero		1
	.type		_ZN39_INTERNAL_2a0ddd57_4_k_cu_3198c785_28914cuda3std3__48in_placeE,@object
	.size		_ZN39_INTERNAL_2a0ddd57_4_k_cu_3198c785_28914cuda3std3__48in_placeE,(_ZN39_INTERNAL_2a0ddd57_4_k_cu_3198c785_28914cuda3std6ranges3__45__cpo9iter_moveE - _ZN39_INTERNAL_2a0ddd57_4_k_cu_3198c785_28914cuda3std3__48in_placeE)
_ZN39_INTERNAL_2a0ddd57_4_k_cu_3198c785_28914cuda3std3__48in_placeE:
	.zero		1
	.type		_ZN39_INTERNAL_2a0ddd57_4_k_cu_3198c785_28914cuda3std6ranges3__45__cpo9iter_moveE,@object
	.size		_ZN39_INTERNAL_2a0ddd57_4_k_cu_3198c785_28914cuda3std6ranges3__45__cpo9iter_moveE,(_ZN39_INTERNAL_2a0ddd57_4_k_cu_3198c785_28914cuda3std3__45__cpo5beginE - _ZN39_INTERNAL_2a0ddd57_4_k_cu_3198c785_28914cuda3std6ranges3__45__cpo9iter_moveE)
_ZN39_INTERNAL_2a0ddd57_4_k_cu_3198c785_28914cuda3std6ranges3__45__cpo9iter_moveE:
	.zero		1
	.type		_ZN39_INTERNAL_2a0ddd57_4_k_cu_3198c785_28914cuda3std3__45__cpo5beginE,@object
	.size		_ZN39_INTERNAL_2a0ddd57_4_k_cu_3198c785_28914cuda3std3__45__cpo5beginE,(_ZN39_INTERNAL_2a0ddd57_4_k_cu_3198c785_28914cuda3std3__441_GLOBAL__N__2a0ddd57_4_k_cu_3198c785_28916ignoreE - _ZN39_INTERNAL_2a0ddd57_4_k_cu_3198c785_28914cuda3std3__45__cpo5beginE)
_ZN39_INTERNAL_2a0ddd57_4_k_cu_3198c785_28914cuda3std3__45__cpo5beginE:
	.zero		1
	.type		_ZN39_INTERNAL_2a0ddd57_4_k_cu_3198c785_28914cuda3std3__441_GLOBAL__N__2a0ddd57_4_k_cu_3198c785_28916ignoreE,@object
	.size		_ZN39_INTERNAL_2a0ddd57_4_k_cu_3198c785_28914cuda3std3__441_GLOBAL__N__2a0ddd57_4_k_cu_3198c785_28916ignoreE,(_ZN39_INTERNAL_2a0ddd57_4_k_cu_3198c785_28914cute7productE - _ZN39_INTERNAL_2a0ddd57_4_k_cu_3198c785_28914cuda3std3__441_GLOBAL__N__2a0ddd57_4_k_cu_3198c785_28916ignoreE)
_ZN39_INTERNAL_2a0ddd57_4_k_cu_3198c785_28914cuda3std3__441_GLOBAL__N__2a0ddd57_4_k_cu_3198c785_28916ignoreE:
	.zero		1
	.type		_ZN39_INTERNAL_2a0ddd57_4_k_cu_3198c785_28914cute7productE,@object
	.size		_ZN39_INTERNAL_2a0ddd57_4_k_cu_3198c785_28914cute7productE,(_ZN39_INTERNAL_2a0ddd57_4_k_cu_3198c785_28914cuda3std3__45__cpo3endE - _ZN39_INTERNAL_2a0ddd57_4_k_cu_3198c785_28914cute7productE)
_ZN39_INTERNAL_2a0ddd57_4_k_cu_3198c785_28914cute7productE:
	.zero		1
	.type		_ZN39_INTERNAL_2a0ddd57_4_k_cu_3198c785_28914cuda3std3__45__cpo3endE,@object
	.size		_ZN39_INTERNAL_2a0ddd57_4_k_cu_3198c785_28914cuda3std3__45__cpo3endE,(_ZN39_INTERNAL_2a0ddd57_4_k_cu_3198c785_28914cuda3std3__419piecewise_constructE - _ZN39_INTERNAL_2a0ddd57_4_k_cu_3198c785_28914cuda3std3__45__cpo3endE)
_ZN39_INTERNAL_2a0ddd57_4_k_cu_3198c785_28914cuda3std3__45__cpo3endE:
	.zero		1
	.type		_ZN39_INTERNAL_2a0ddd57_4_k_cu_3198c785_28914cuda3std3__419piecewise_constructE,@object
	.size		_ZN39_INTERNAL_2a0ddd57_4_k_cu_3198c785_28914cuda3std3__419piecewise_constructE,(_ZN39_INTERNAL_2a0ddd57_4_k_cu_3198c785_28914cuda3std3__45__cpo4cendE - _ZN39_INTERNAL_2a0ddd57_4_k_cu_3198c785_28914cuda3std3__419piecewise_constructE)
_ZN39_INTERNAL_2a0ddd57_4_k_cu_3198c785_28914cuda3std3__419piecewise_constructE:
	.zero		1
	.type		_ZN39_INTERNAL_2a0ddd57_4_k_cu_3198c785_28914cuda3std3__45__cpo4cendE,@object
	.size		_ZN39_INTERNAL_2a0ddd57_4_k_cu_3198c785_28914cuda3std3__45__cpo4cendE,(_ZN39_INTERNAL_2a0ddd57_4_k_cu_3198c785_28914cuda3std6ranges3__45__cpo4swapE - _ZN39_INTERNAL_2a0ddd57_4_k_cu_3198c785_28914cuda3std3__45__cpo4cendE)
_ZN39_INTERNAL_2a0ddd57_4_k_cu_3198c785_28914cuda3std3__45__cpo4cendE:
	.zero		1
	.type		_ZN39_INTERNAL_2a0ddd57_4_k_cu_3198c785_28914cuda3std6ranges3__45__cpo4swapE,@object
	.size		_ZN39_INTERNAL_2a0ddd57_4_k_cu_3198c785_28914cuda3std6ranges3__45__cpo4swapE,(.L_9 - _ZN39_INTERNAL_2a0ddd57_4_k_cu_3198c785_28914cuda3std6ranges3__45__cpo4swapE)
_ZN39_INTERNAL_2a0ddd57_4_k_cu_3198c785_28914cuda3std6ranges3__45__cpo4swapE:
	.zero		1
.L_9:


//--------------------- .nv.constant0._ZN7cutlass13device_kernelINS_4fmha6kernel13FmhaKernelTmaINS1_10collective15FmhaMainloopTmaINS_10bfloat16_tEfN4cute5tupleIJNS7_1CILi64EEESA_NS9_ILi192EEEEEENS4_14ResidualFusionEJEEENS4_15FmhaFwdEpilogueIS6_fNS8_IJSA_SB_SA_EEEEEJEEEEEvNT_6ParamsE --------------------------
	.section	.nv.constant0._ZN7cutlass13device_kernelINS_4fmha6kernel13FmhaKernelTmaINS1_10collective15FmhaMainloopTmaINS_10bfloat16_tEfN4cute5tupleIJNS7_1CILi64EEESA_NS9_ILi192EEEEEENS4_14ResidualFusionEJEEENS4_15FmhaFwdEpilogueIS6_fNS8_IJSA_SB_SA_EEEEEJEEEEEvNT_6ParamsE,"a",@progbits
	.sectionflags	@""
	.align	4
.nv.constant0._ZN7cutlass13device_kernelINS_4fmha6kernel13FmhaKernelTmaINS1_10collective15FmhaMainloopTmaINS_10bfloat16_tEfN4cute5tupleIJNS7_1CILi64EEESA_NS9_ILi192EEEEEENS4_14ResidualFusionEJEEENS4_15FmhaFwdEpilogueIS6_fNS8_IJSA_SB_SA_EEEEEJEEEEEvNT_6ParamsE:
	.zero		2688


//--------------------- SYMBOLS --------------------------

	.type		.nv.reservedSmem.offset0,@object
	.size		.nv.reservedSmem.offset0,0x4
	.type		__assertfail,@function
